	.target	sm_103a

	.elftype	@"ET_EXEC"


//--------------------- .note.nv.tkinfo           --------------------------
	.section	.note.nv.tkinfo,"",@"SHT_NOTE"
	.sectionflags	@"SHF_NOTE_NV_TKINFO"
	.tkinfo
        /*0018*/ 	.word	0x00000002
        /*0030*/ 	.string	""
        /*0030*/ 	.string	"ptxas"
        /*0030*/ 	.string	"Cuda compilation tools, release 13.0, V13.0.88"
        /*0030*/ 	.string	"Build cuda_13.0.r13.0/compiler.36424714_0"
        /*0030*/ 	.string	"-arch sm_103a -m 64 "



//--------------------- .note.nv.cuinfo           --------------------------
	.section	.note.nv.cuinfo,"",@"SHT_NOTE"
	.sectionflags	@"SHF_NOTE_NV_CUINFO"
        /*0018*/ 	.short	0x0002
        /*001a*/ 	.short	0x0067
        /*001c*/ 	.short	0x0082
	.zero		2


//--------------------- .nv.info                  --------------------------
	.section	.nv.info,"",@"SHT_CUDA_INFO"
	.align	4


	//----- nvinfo : EIATTR_REGCOUNT
	.align		4
        /*0000*/ 	.byte	0x04, 0x2f
        /*0002*/ 	.short	(.L_29 - .L_28)
	.align		4
.L_28:
        /*0004*/ 	.word	index@(_ZN17fastertransformer20add_bias_temperatureI7__half2EEvPT_PKS2_iiiif)
        /*0008*/ 	.word	0x00000018


	//----- nvinfo : EIATTR_FRAME_SIZE
	.align		4
.L_29:
        /*000c*/ 	.byte	0x04, 0x11
        /*000e*/ 	.short	(.L_31 - .L_30)
	.align		4
.L_30:
        /*0010*/ 	.word	index@(_ZN17fastertransformer20add_bias_temperatureI7__half2EEvPT_PKS2_iiiif)
        /*0014*/ 	.word	0x00000000


	//----- nvinfo : EIATTR_REGCOUNT
	.align		4
.L_31:
        /*0018*/ 	.byte	0x04, 0x2f
        /*001a*/ 	.short	(.L_33 - .L_32)
	.align		4
.L_32:
        /*001c*/ 	.word	index@(_ZN17fastertransformer20add_bias_temperatureIfEEvPT_PKS1_iiiif)
        /*0020*/ 	.word	0x00000010


	//----- nvinfo : EIATTR_FRAME_SIZE
	.align		4
.L_33:
        /*0024*/ 	.byte	0x04, 0x11
        /*0026*/ 	.short	(.L_35 - .L_34)
	.align		4
.L_34:
        /*0028*/ 	.word	index@(_ZN17fastertransformer20add_bias_temperatureIfEEvPT_PKS1_iiiif)
        /*002c*/ 	.word	0x00000000


	//----- nvinfo : EIATTR_REGCOUNT
	.align		4
.L_35:
        /*0030*/ 	.byte	0x04, 0x2f
        /*0032*/ 	.short	(.L_37 - .L_36)
	.align		4
.L_36:
        /*0034*/ 	.word	index@(_ZN17fastertransformer24apply_repetition_penaltyIfLb0EEEvPT_iiiiiPKiS4_S4_S4_if)
        /*0038*/ 	.word	0x00000020


	//----- nvinfo : EIATTR_FRAME_SIZE
	.align		4
.L_37:
        /*003c*/ 	.byte	0x04, 0x11
        /*003e*/ 	.short	(.L_39 - .L_38)
	.align		4
.L_38:
        /*0040*/ 	.word	index@(_ZN17fastertransformer24apply_repetition_penaltyIfLb0EEEvPT_iiiiiPKiS4_S4_S4_if)
        /*0044*/ 	.word	0x00000000


	//----- nvinfo : EIATTR_REGCOUNT
	.align		4
.L_39:
        /*0048*/ 	.byte	0x04, 0x2f
        /*004a*/ 	.short	(.L_41 - .L_40)
	.align		4
.L_40:
        /*004c*/ 	.word	index@(_ZN17fastertransformer24apply_repetition_penaltyIfLb1EEEvPT_iiiiiPKiS4_S4_S4_if)
        /*0050*/ 	.word	0x00000020


	//----- nvinfo : EIATTR_FRAME_SIZE
	.align		4
.L_41:
        /*0054*/ 	.byte	0x04, 0x11
        /*0056*/ 	.short	(.L_43 - .L_42)
	.align		4
.L_42:
        /*0058*/ 	.word	index@(_ZN17fastertransformer24apply_repetition_penaltyIfLb1EEEvPT_iiiiiPKiS4_S4_S4_if)
        /*005c*/ 	.word	0x00000000


	//----- nvinfo : EIATTR_REGCOUNT
	.align		4
.L_43:
        /*0060*/ 	.byte	0x04, 0x2f
        /*0062*/ 	.short	(.L_45 - .L_44)
	.align		4
.L_44:
        /*0064*/ 	.word	index@(_ZN17fastertransformer24apply_min_length_penaltyIfEEvPT_iPKiS4_iii)
        /*0068*/ 	.word	0x0000000c


	//----- nvinfo : EIATTR_FRAME_SIZE
	.align		4
.L_45:
        /*006c*/ 	.byte	0x04, 0x11
        /*006e*/ 	.short	(.L_47 - .L_46)
	.align		4
.L_46:
        /*0070*/ 	.word	index@(_ZN17fastertransformer24apply_min_length_penaltyIfEEvPT_iPKiS4_iii)
        /*0074*/ 	.word	0x00000000


	//----- nvinfo : EIATTR_REGCOUNT
	.align		4
.L_47:
        /*0078*/ 	.byte	0x04, 0x2f
        /*007a*/ 	.short	(.L_49 - .L_48)
	.align		4
.L_48:
        /*007c*/ 	.word	index@(_ZN17fastertransformer20add_bias_temperatureI6__halfEEvPT_PKS2_iiiif)
        /*0080*/ 	.word	0x0000000e


	//----- nvinfo : EIATTR_FRAME_SIZE
	.align		4
.L_49:
        /*0084*/ 	.byte	0x04, 0x11
        /*0086*/ 	.short	(.L_51 - .L_50)
	.align		4
.L_50:
        /*0088*/ 	.word	index@(_ZN17fastertransformer20add_bias_temperatureI6__halfEEvPT_PKS2_iiiif)
        /*008c*/ 	.word	0x00000000


	//----- nvinfo : EIATTR_REGCOUNT
	.align		4
.L_51:
        /*0090*/ 	.byte	0x04, 0x2f
        /*0092*/ 	.short	(.L_53 - .L_52)
	.align		4
.L_52:
        /*0094*/ 	.word	index@(_ZN17fastertransformer24apply_repetition_penaltyI6__halfLb0EEEvPT_iiiiiPKiS5_S5_S5_if)
        /*0098*/ 	.word	0x0000001e


	//----- nvinfo : EIATTR_FRAME_SIZE
	.align		4
.L_53:
        /*009c*/ 	.byte	0x04, 0x11
        /*009e*/ 	.short	(.L_55 - .L_54)
	.align		4
.L_54:
        /*00a0*/ 	.word	index@(_ZN17fastertransformer24apply_repetition_penaltyI6__halfLb0EEEvPT_iiiiiPKiS5_S5_S5_if)
        /*00a4*/ 	.word	0x00000000


	//----- nvinfo : EIATTR_REGCOUNT
	.align		4
.L_55:
        /*00a8*/ 	.byte	0x04, 0x2f
        /*00aa*/ 	.short	(.L_57 - .L_56)
	.align		4
.L_56:
        /*00ac*/ 	.word	index@(_ZN17fastertransformer24apply_repetition_penaltyI6__halfLb1EEEvPT_iiiiiPKiS5_S5_S5_if)
        /*00b0*/ 	.word	0x00000020


	//----- nvinfo : EIATTR_FRAME_SIZE
	.align		4
.L_57:
        /*00b4*/ 	.byte	0x04, 0x11
        /*00b6*/ 	.short	(.L_59 - .L_58)
	.align		4
.L_58:
        /*00b8*/ 	.word	index@(_ZN17fastertransformer24apply_repetition_penaltyI6__halfLb1EEEvPT_iiiiiPKiS5_S5_S5_if)
        /*00bc*/ 	.word	0x00000000


	//----- nvinfo : EIATTR_REGCOUNT
	.align		4
.L_59:
        /*00c0*/ 	.byte	0x04, 0x2f
        /*00c2*/ 	.short	(.L_61 - .L_60)
	.align		4
.L_60:
        /*00c4*/ 	.word	index@(_ZN17fastertransformer24apply_min_length_penaltyI6__halfEEvPT_iPKiS5_iii)
        /*00c8*/ 	.word	0x0000000b


	//----- nvinfo : EIATTR_FRAME_SIZE
	.align		4
.L_61:
        /*00cc*/ 	.byte	0x04, 0x11
        /*00ce*/ 	.short	(.L_63 - .L_62)
	.align		4
.L_62:
        /*00d0*/ 	.word	index@(_ZN17fastertransformer24apply_min_length_penaltyI6__halfEEvPT_iPKiS5_iii)
        /*00d4*/ 	.word	0x00000000


	//----- nvinfo : EIATTR_MIN_STACK_SIZE
	.align		4
.L_63:
        /*00d8*/ 	.byte	0x04, 0x12
        /*00da*/ 	.short	(.L_65 - .L_64)
	.align		4
.L_64:
        /*00dc*/ 	.word	index@(_ZN17fastertransformer24apply_min_length_penaltyI6__halfEEvPT_iPKiS5_iii)
        /*00e0*/ 	.word	0x00000000


	//----- nvinfo : EIATTR_MIN_STACK_SIZE
	.align		4
.L_65:
        /*00e4*/ 	.byte	0x04, 0x12
        /*00e6*/ 	.short	(.L_67 - .L_66)
	.align		4
.L_66:
        /*00e8*/ 	.word	index@(_ZN17fastertransformer24apply_repetition_penaltyI6__halfLb1EEEvPT_iiiiiPKiS5_S5_S5_if)
        /*00ec*/ 	.word	0x00000000


	//----- nvinfo : EIATTR_MIN_STACK_SIZE
	.align		4
.L_67:
        /*00f0*/ 	.byte	0x04, 0x12
        /*00f2*/ 	.short	(.L_69 - .L_68)
	.align		4
.L_68:
        /*00f4*/ 	.word	index@(_ZN17fastertransformer24apply_repetition_penaltyI6__halfLb0EEEvPT_iiiiiPKiS5_S5_S5_if)
        /*00f8*/ 	.word	0x00000000


	//----- nvinfo : EIATTR_MIN_STACK_SIZE
	.align		4
.L_69:
        /*00fc*/ 	.byte	0x04, 0x12
        /*00fe*/ 	.short	(.L_71 - .L_70)
	.align		4
.L_70:
        /*0100*/ 	.word	index@(_ZN17fastertransformer20add_bias_temperatureI6__halfEEvPT_PKS2_iiiif)
        /*0104*/ 	.word	0x00000000


	//----- nvinfo : EIATTR_MIN_STACK_SIZE
	.align		4
.L_71:
        /*0108*/ 	.byte	0x04, 0x12
        /*010a*/ 	.short	(.L_73 - .L_72)
	.align		4
.L_72:
        /*010c*/ 	.word	index@(_ZN17fastertransformer24apply_min_length_penaltyIfEEvPT_iPKiS4_iii)
        /*0110*/ 	.word	0x00000000


	//----- nvinfo : EIATTR_MIN_STACK_SIZE
	.align		4
.L_73:
        /*0114*/ 	.byte	0x04, 0x12
        /*0116*/ 	.short	(.L_75 - .L_74)
	.align		4
.L_74:
        /*0118*/ 	.word	index@(_ZN17fastertransformer24apply_repetition_penaltyIfLb1EEEvPT_iiiiiPKiS4_S4_S4_if)
        /*011c*/ 	.word	0x00000000


	//----- nvinfo : EIATTR_MIN_STACK_SIZE
	.align		4
.L_75:
        /*0120*/ 	.byte	0x04, 0x12
        /*0122*/ 	.short	(.L_77 - .L_76)
	.align		4
.L_76:
        /*0124*/ 	.word	index@(_ZN17fastertransformer24apply_repetition_penaltyIfLb0EEEvPT_iiiiiPKiS4_S4_S4_if)
        /*0128*/ 	.word	0x00000000


	//----- nvinfo : EIATTR_MIN_STACK_SIZE
	.align		4
.L_77:
        /*012c*/ 	.byte	0x04, 0x12
        /*012e*/ 	.short	(.L_79 - .L_78)
	.align		4
.L_78:
        /*0130*/ 	.word	index@(_ZN17fastertransformer20add_bias_temperatureIfEEvPT_PKS1_iiiif)
        /*0134*/ 	.word	0x00000000


	//----- nvinfo : EIATTR_MIN_STACK_SIZE
	.align		4
.L_79:
        /*0138*/ 	.byte	0x04, 0x12
        /*013a*/ 	.short	(.L_81 - .L_80)
	.align		4
.L_80:
        /*013c*/ 	.word	index@(_ZN17fastertransformer20add_bias_temperatureI7__half2EEvPT_PKS2_iiiif)
        /*0140*/ 	.word	0x00000000
.L_81:


//--------------------- .nv.compat                --------------------------
	.section	.nv.compat,"",@"SHT_CUDA_COMPAT_INFO"
	.align	4
        /*0000*/ 	.byte	0x02, 0x09, 0x01, 0x00, 0x02, 0x02, 0x01, 0x00, 0x02, 0x05, 0x05, 0x00, 0x03, 0x07, 0x01, 0x01
        /*0010*/ 	.byte	0x02, 0x03, 0x00, 0x00, 0x02, 0x06, 0x01, 0x00, 0x04, 0x0b, 0x08, 0x00, 0x00, 0x00, 0x00, 0x00
        /*0020*/ 	.byte	0x00, 0x00, 0x00, 0x00


//--------------------- .nv.info._ZN17fastertransformer24apply_min_length_penaltyI6__halfEEvPT_iPKiS5_iii --------------------------
	.section	.nv.info._ZN17fastertransformer24apply_min_length_penaltyI6__halfEEvPT_iPKiS5_iii,"",@"SHT_CUDA_INFO"
	.sectionflags	@""
	.align	4


	//----- nvinfo : EIATTR_CUDA_API_VERSION
	.align		4
        /*0000*/ 	.byte	0x04, 0x37
        /*0002*/ 	.short	(.L_83 - .L_82)
.L_82:
        /*0004*/ 	.word	0x00000082


	//----- nvinfo : EIATTR_KPARAM_INFO
	.align		4
.L_83:
        /*0008*/ 	.byte	0x04, 0x17
        /*000a*/ 	.short	(.L_85 - .L_84)
.L_84:
        /*000c*/ 	.word	0x00000000
        /*0010*/ 	.short	0x0006
        /*0012*/ 	.short	0x0028
        /*0014*/ 	.byte	0x00, 0xf0, 0x11, 0x00


	//----- nvinfo : EIATTR_KPARAM_INFO
	.align		4
.L_85:
        /*0018*/ 	.byte	0x04, 0x17
        /*001a*/ 	.short	(.L_87 - .L_86)
.L_86:
        /*001c*/ 	.word	0x00000000
        /*0020*/ 	.short	0x0005
        /*0022*/ 	.short	0x0024
        /*0024*/ 	.byte	0x00, 0xf0, 0x11, 0x00


	//----- nvinfo : EIATTR_KPARAM_INFO
	.align		4
.L_87:
        /*0028*/ 	.byte	0x04, 0x17
        /*002a*/ 	.short	(.L_89 - .L_88)
.L_88:
        /*002c*/ 	.word	0x00000000
        /*0030*/ 	.short	0x0004
        /*0032*/ 	.short	0x0020
        /*0034*/ 	.byte	0x00, 0xf0, 0x11, 0x00


	//----- nvinfo : EIATTR_KPARAM_INFO
	.align		4
.L_89:
        /*0038*/ 	.byte	0x04, 0x17
        /*003a*/ 	.short	(.L_91 - .L_90)
.L_90:
        /*003c*/ 	.word	0x00000000
        /*0040*/ 	.short	0x0003
        /*0042*/ 	.short	0x0018
        /*0044*/ 	.byte	0x00, 0xf5, 0x21, 0x00


	//----- nvinfo : EIATTR_KPARAM_INFO
	.align		4
.L_91:
        /*0048*/ 	.byte	0x04, 0x17
        /*004a*/ 	.short	(.L_93 - .L_92)
.L_92:
        /*004c*/ 	.word	0x00000000
        /*0050*/ 	.short	0x0002
        /*0052*/ 	.short	0x0010
        /*0054*/ 	.byte	0x00, 0xf5, 0x21, 0x00


	//----- nvinfo : EIATTR_KPARAM_INFO
	.align		4
.L_93:
        /*0058*/ 	.byte	0x04, 0x17
        /*005a*/ 	.short	(.L_95 - .L_94)
.L_94:
        /*005c*/ 	.word	0x00000000
        /*0060*/ 	.short	0x0001
        /*0062*/ 	.short	0x0008
        /*0064*/ 	.byte	0x00, 0xf0, 0x11, 0x00


	//----- nvinfo : EIATTR_KPARAM_INFO
	.align		4
.L_95:
        /*0068*/ 	.byte	0x04, 0x17
        /*006a*/ 	.short	(.L_97 - .L_96)
.L_96:
        /*006c*/ 	.word	0x00000000
        /*0070*/ 	.short	0x0000
        /*0072*/ 	.short	0x0000
        /*0074*/ 	.byte	0x00, 0xf5, 0x21, 0x00


	//----- nvinfo : EIATTR_SPARSE_MMA_MASK
	.align		4
.L_97:
        /*0078*/ 	.byte	0x03, 0x50
        /*007a*/ 	.short	0x0000


	//----- nvinfo : EIATTR_MAXREG_COUNT
	.align		4
        /*007c*/ 	.byte	0x03, 0x1b
        /*007e*/ 	.short	0x00ff


	//----- nvinfo : EIATTR_MERCURY_ISA_VERSION
	.align		4
        /*0080*/ 	.byte	0x03, 0x5f
        /*0082*/ 	.short	0x0101


	//----- nvinfo : EIATTR_VRC_CTA_INIT_COUNT
	.align		4
        /*0084*/ 	.byte	0x02, 0x4a
	.zero		1
	.zero		1


	//----- nvinfo : EIATTR_EXIT_INSTR_OFFSETS
	.align		4
        /*0088*/ 	.byte	0x04, 0x1c
        /*008a*/ 	.short	(.L_99 - .L_98)


	//   ....[0]....
.L_98:
        /*008c*/ 	.word	0x000000d0


	//   ....[1]....
        /*0090*/ 	.word	0x00000300


	//----- nvinfo : EIATTR_CBANK_PARAM_SIZE
	.align		4
.L_99:
        /*0094*/ 	.byte	0x03, 0x19
        /*0096*/ 	.short	0x002c


	//----- nvinfo : EIATTR_PARAM_CBANK
	.align		4
        /*0098*/ 	.byte	0x04, 0x0a
        /*009a*/ 	.short	(.L_101 - .L_100)
	.align		4
.L_100:
        /*009c*/ 	.word	index@(.nv.constant0._ZN17fastertransformer24apply_min_length_penaltyI6__halfEEvPT_iPKiS5_iii)
        /*00a0*/ 	.short	0x0380
        /*00a2*/ 	.short	0x002c


	//----- nvinfo : EIATTR_SW_WAR
	.align		4
.L_101:
        /*00a4*/ 	.byte	0x04, 0x36
        /*00a6*/ 	.short	(.L_103 - .L_102)
.L_102:
        /*00a8*/ 	.word	0x00000008
.L_103:


//--------------------- .nv.info._ZN17fastertransformer24apply_repetition_penaltyI6__halfLb1EEEvPT_iiiiiPKiS5_S5_S5_if --------------------------
	.section	.nv.info._ZN17fastertransformer24apply_repetition_penaltyI6__halfLb1EEEvPT_iiiiiPKiS5_S5_S5_if,"",@"SHT_CUDA_INFO"
	.sectionflags	@""
	.align	4


	//----- nvinfo : EIATTR_CUDA_API_VERSION
	.align		4
        /*0000*/ 	.byte	0x04, 0x37
        /*0002*/ 	.short	(.L_105 - .L_104)
.L_104:
        /*0004*/ 	.word	0x00000082


	//----- nvinfo : EIATTR_KPARAM_INFO
	.align		4
.L_105:
        /*0008*/ 	.byte	0x04, 0x17
        /*000a*/ 	.short	(.L_107 - .L_106)
.L_106:
        /*000c*/ 	.word	0x00000000
        /*0010*/ 	.short	0x000b
        /*0012*/ 	.short	0x0044
        /*0014*/ 	.byte	0x00, 0xf0, 0x11, 0x00


	//----- nvinfo : EIATTR_KPARAM_INFO
	.align		4
.L_107:
        /*0018*/ 	.byte	0x04, 0x17
        /*001a*/ 	.short	(.L_109 - .L_108)
.L_108:
        /*001c*/ 	.word	0x00000000
        /*0020*/ 	.short	0x000a
        /*0022*/ 	.short	0x0040
        /*0024*/ 	.byte	0x00, 0xf0, 0x11, 0x00


	//----- nvinfo : EIATTR_KPARAM_INFO
	.align		4
.L_109:
        /*0028*/ 	.byte	0x04, 0x17
        /*002a*/ 	.short	(.L_111 - .L_110)
.L_110:
        /*002c*/ 	.word	0x00000000
        /*0030*/ 	.short	0x0009
        /*0032*/ 	.short	0x0038
        /*0034*/ 	.byte	0x00, 0xf5, 0x21, 0x00


	//----- nvinfo : EIATTR_KPARAM_INFO
	.align		4
.L_111:
        /*0038*/ 	.byte	0x04, 0x17
        /*003a*/ 	.short	(.L_113 - .L_112)
.L_112:
        /*003c*/ 	.word	0x00000000
        /*0040*/ 	.short	0x0008
        /*0042*/ 	.short	0x0030
        /*0044*/ 	.byte	0x00, 0xf5, 0x21, 0x00


	//----- nvinfo : EIATTR_KPARAM_INFO
	.align		4
.L_113:
        /*0048*/ 	.byte	0x04, 0x17
        /*004a*/ 	.short	(.L_115 - .L_114)
.L_114:
        /*004c*/ 	.word	0x00000000
        /*0050*/ 	.short	0x0007
        /*0052*/ 	.short	0x0028
        /*0054*/ 	.byte	0x00, 0xf5, 0x21, 0x00


	//----- nvinfo : EIATTR_KPARAM_INFO
	.align		4
.L_115:
        /*0058*/ 	.byte	0x04, 0x17
        /*005a*/ 	.short	(.L_117 - .L_116)
.L_116:
        /*005c*/ 	.word	0x00000000
        /*0060*/ 	.short	0x0006
        /*0062*/ 	.short	0x0020
        /*0064*/ 	.byte	0x00, 0xf5, 0x21, 0x00


	//----- nvinfo : EIATTR_KPARAM_INFO
	.align		4
.L_117:
        /*0068*/ 	.byte	0x04, 0x17
        /*006a*/ 	.short	(.L_119 - .L_118)
.L_118:
        /*006c*/ 	.word	0x00000000
        /*0070*/ 	.short	0x0005
        /*0072*/ 	.short	0x0018
        /*0074*/ 	.byte	0x00, 0xf0, 0x11, 0x00


	//----- nvinfo : EIATTR_KPARAM_INFO
	.align		4
.L_119:
        /*0078*/ 	.byte	0x04, 0x17
        /*007a*/ 	.short	(.L_121 - .L_120)
.L_120:
        /*007c*/ 	.word	0x00000000
        /*0080*/ 	.short	0x0004
        /*0082*/ 	.short	0x0014
        /*0084*/ 	.byte	0x00, 0xf0, 0x11, 0x00


	//----- nvinfo : EIATTR_KPARAM_INFO
	.align		4
.L_121:
        /*0088*/ 	.byte	0x04, 0x17
        /*008a*/ 	.short	(.L_123 - .L_122)
.L_122:
        /*008c*/ 	.word	0x00000000
        /*0090*/ 	.short	0x0003
        /*0092*/ 	.short	0x0010
        /*0094*/ 	.byte	0x00, 0xf0, 0x11, 0x00


	//----- nvinfo : EIATTR_KPARAM_INFO
	.align		4
.L_123:
        /*0098*/ 	.byte	0x04, 0x17
        /*009a*/ 	.short	(.L_125 - .L_124)
.L_124:
        /*009c*/ 	.word	0x00000000
        /*00a0*/ 	.short	0x0002
        /*00a2*/ 	.short	0x000c
        /*00a4*/ 	.byte	0x00, 0xf0, 0x11, 0x00


	//----- nvinfo : EIATTR_KPARAM_INFO
	.align		4
.L_125:
        /*00a8*/ 	.byte	0x04, 0x17
        /*00aa*/ 	.short	(.L_127 - .L_126)
.L_126:
        /*00ac*/ 	.word	0x00000000
        /*00b0*/ 	.short	0x0001
        /*00b2*/ 	.short	0x0008
        /*00b4*/ 	.byte	0x00, 0xf0, 0x11, 0x00


	//----- nvinfo : EIATTR_KPARAM_INFO
	.align		4
.L_127:
        /*00b8*/ 	.byte	0x04, 0x17
        /*00ba*/ 	.short	(.L_129 - .L_128)
.L_128:
        /*00bc*/ 	.word	0x00000000
        /*00c0*/ 	.short	0x0000
        /*00c2*/ 	.short	0x0000
        /*00c4*/ 	.byte	0x00, 0xf5, 0x21, 0x00


	//----- nvinfo : EIATTR_SPARSE_MMA_MASK
	.align		4
.L_129:
        /*00c8*/ 	.byte	0x03, 0x50
        /*00ca*/ 	.short	0x0000


	//----- nvinfo : EIATTR_MAXREG_COUNT
	.align		4
        /*00cc*/ 	.byte	0x03, 0x1b
        /*00ce*/ 	.short	0x00ff


	//----- nvinfo : EIATTR_NUM_BARRIERS
	.align		4
        /*00d0*/ 	.byte	0x02, 0x4c
        /*00d2*/ 	.byte	0x01
	.zero		1


	//----- nvinfo : EIATTR_EXTERNS
	.align		4
        /*00d4*/ 	.byte	0x04, 0x0f
        /*00d6*/ 	.short	(.L_131 - .L_130)


	//   ....[0]....
	.align		4
.L_130:
        /*00d8*/ 	.word	index@(__assertfail)


	//----- nvinfo : EIATTR_MERCURY_ISA_VERSION
	.align		4
.L_131:
        /*00dc*/ 	.byte	0x03, 0x5f
        /*00de*/ 	.short	0x0101


	//----- nvinfo : EIATTR_VRC_CTA_INIT_COUNT
	.align		4
        /*00e0*/ 	.byte	0x02, 0x4a
	.zero		1
	.zero		1


	//----- nvinfo : EIATTR_SYSCALL_OFFSETS
	.align		4
        /*00e4*/ 	.byte	0x04, 0x46
        /*00e6*/ 	.short	(.L_133 - .L_132)


	//   ....[0]....
.L_132:
        /*00e8*/ 	.word	0x00000140


	//----- nvinfo : EIATTR_EXIT_INSTR_OFFSETS
	.align		4
.L_133:
        /*00ec*/ 	.byte	0x04, 0x1c
        /*00ee*/ 	.short	(.L_135 - .L_134)


	//   ....[0]....
.L_134:
        /*00f0*/ 	.word	0x00001190


	//   ....[1]....
        /*00f4*/ 	.word	0x000012a0


	//----- nvinfo : EIATTR_CRS_STACK_SIZE
	.align		4
.L_135:
        /*00f8*/ 	.byte	0x04, 0x1e
        /*00fa*/ 	.short	(.L_137 - .L_136)
.L_136:
        /*00fc*/ 	.word	0x00000000


	//----- nvinfo : EIATTR_CBANK_PARAM_SIZE
	.align		4
.L_137:
        /*0100*/ 	.byte	0x03, 0x19
        /*0102*/ 	.short	0x0048


	//----- nvinfo : EIATTR_PARAM_CBANK
	.align		4
        /*0104*/ 	.byte	0x04, 0x0a
        /*0106*/ 	.short	(.L_139 - .L_138)
	.align		4
.L_138:
        /*0108*/ 	.word	index@(.nv.constant0._ZN17fastertransformer24apply_repetition_penaltyI6__halfLb1EEEvPT_iiiiiPKiS5_S5_S5_if)
        /*010c*/ 	.short	0x0380
        /*010e*/ 	.short	0x0048


	//----- nvinfo : EIATTR_SW_WAR
	.align		4
.L_139:
        /*0110*/ 	.byte	0x04, 0x36
        /*0112*/ 	.short	(.L_141 - .L_140)
.L_140:
        /*0114*/ 	.word	0x00000008
.L_141:


//--------------------- .nv.info._ZN17fastertransformer24apply_repetition_penaltyI6__halfLb0EEEvPT_iiiiiPKiS5_S5_S5_if --------------------------
	.section	.nv.info._ZN17fastertransformer24apply_repetition_penaltyI6__halfLb0EEEvPT_iiiiiPKiS5_S5_S5_if,"",@"SHT_CUDA_INFO"
	.sectionflags	@""
	.align	4


	//----- nvinfo : EIATTR_CUDA_API_VERSION
	.align		4
        /*0000*/ 	.byte	0x04, 0x37
        /*0002*/ 	.short	(.L_143 - .L_142)
.L_142:
        /*0004*/ 	.word	0x00000082


	//----- nvinfo : EIATTR_KPARAM_INFO
	.align		4
.L_143:
        /*0008*/ 	.byte	0x04, 0x17
        /*000a*/ 	.short	(.L_145 - .L_144)
.L_144:
        /*000c*/ 	.word	0x00000000
        /*0010*/ 	.short	0x000b
        /*0012*/ 	.short	0x0044
        /*0014*/ 	.byte	0x00, 0xf0, 0x11, 0x00


	//----- nvinfo : EIATTR_KPARAM_INFO
	.align		4
.L_145:
        /*0018*/ 	.byte	0x04, 0x17
        /*001a*/ 	.short	(.L_147 - .L_146)
.L_146:
        /*001c*/ 	.word	0x00000000
        /*0020*/ 	.short	0x000a
        /*0022*/ 	.short	0x0040
        /*0024*/ 	.byte	0x00, 0xf0, 0x11, 0x00


	//----- nvinfo : EIATTR_KPARAM_INFO
	.align		4
.L_147:
        /*0028*/ 	.byte	0x04, 0x17
        /*002a*/ 	.short	(.L_149 - .L_148)
.L_148:
        /*002c*/ 	.word	0x00000000
        /*0030*/ 	.short	0x0009
        /*0032*/ 	.short	0x0038
        /*0034*/ 	.byte	0x00, 0xf5, 0x21, 0x00


	//----- nvinfo : EIATTR_KPARAM_INFO
	.align		4
.L_149:
        /*0038*/ 	.byte	0x04, 0x17
        /*003a*/ 	.short	(.L_151 - .L_150)
.L_150:
        /*003c*/ 	.word	0x00000000
        /*0040*/ 	.short	0x0008
        /*0042*/ 	.short	0x0030
        /*0044*/ 	.byte	0x00, 0xf5, 0x21, 0x00


	//----- nvinfo : EIATTR_KPARAM_INFO
	.align		4
.L_151:
        /*0048*/ 	.byte	0x04, 0x17
        /*004a*/ 	.short	(.L_153 - .L_152)
.L_152:
        /*004c*/ 	.word	0x00000000
        /*0050*/ 	.short	0x0007
        /*0052*/ 	.short	0x0028
        /*0054*/ 	.byte	0x00, 0xf5, 0x21, 0x00


	//----- nvinfo : EIATTR_KPARAM_INFO
	.align		4
.L_153:
        /*0058*/ 	.byte	0x04, 0x17
        /*005a*/ 	.short	(.L_155 - .L_154)
.L_154:
        /*005c*/ 	.word	0x00000000
        /*0060*/ 	.short	0x0006
        /*0062*/ 	.short	0x0020
        /*0064*/ 	.byte	0x00, 0xf5, 0x21, 0x00


	//----- nvinfo : EIATTR_KPARAM_INFO
	.align		4
.L_155:
        /*0068*/ 	.byte	0x04, 0x17
        /*006a*/ 	.short	(.L_157 - .L_156)
.L_156:
        /*006c*/ 	.word	0x00000000
        /*0070*/ 	.short	0x0005
        /*0072*/ 	.short	0x0018
        /*0074*/ 	.byte	0x00, 0xf0, 0x11, 0x00


	//----- nvinfo : EIATTR_KPARAM_INFO
	.align		4
.L_157:
        /*0078*/ 	.byte	0x04, 0x17
        /*007a*/ 	.short	(.L_159 - .L_158)
.L_158:
        /*007c*/ 	.word	0x00000000
        /*0080*/ 	.short	0x0004
        /*0082*/ 	.short	0x0014
        /*0084*/ 	.byte	0x00, 0xf0, 0x11, 0x00


	//----- nvinfo : EIATTR_KPARAM_INFO
	.align		4
.L_159:
        /*0088*/ 	.byte	0x04, 0x17
        /*008a*/ 	.short	(.L_161 - .L_160)
.L_160:
        /*008c*/ 	.word	0x00000000
        /*0090*/ 	.short	0x0003
        /*0092*/ 	.short	0x0010
        /*0094*/ 	.byte	0x00, 0xf0, 0x11, 0x00


	//----- nvinfo : EIATTR_KPARAM_INFO
	.align		4
.L_161:
        /*0098*/ 	.byte	0x04, 0x17
        /*009a*/ 	.short	(.L_163 - .L_162)
.L_162:
        /*009c*/ 	.word	0x00000000
        /*00a0*/ 	.short	0x0002
        /*00a2*/ 	.short	0x000c
        /*00a4*/ 	.byte	0x00, 0xf0, 0x11, 0x00


	//----- nvinfo : EIATTR_KPARAM_INFO
	.align		4
.L_163:
        /*00a8*/ 	.byte	0x04, 0x17
        /*00aa*/ 	.short	(.L_165 - .L_164)
.L_164:
        /*00ac*/ 	.word	0x00000000
        /*00b0*/ 	.short	0x0001
        /*00b2*/ 	.short	0x0008
        /*00b4*/ 	.byte	0x00, 0xf0, 0x11, 0x00


	//----- nvinfo : EIATTR_KPARAM_INFO
	.align		4
.L_165:
        /*00b8*/ 	.byte	0x04, 0x17
        /*00ba*/ 	.short	(.L_167 - .L_166)
.L_166:
        /*00bc*/ 	.word	0x00000000
        /*00c0*/ 	.short	0x0000
        /*00c2*/ 	.short	0x0000
        /*00c4*/ 	.byte	0x00, 0xf5, 0x21, 0x00


	//----- nvinfo : EIATTR_SPARSE_MMA_MASK
	.align		4
.L_167:
        /*00c8*/ 	.byte	0x03, 0x50
        /*00ca*/ 	.short	0x0000


	//----- nvinfo : EIATTR_MAXREG_COUNT
	.align		4
        /*00cc*/ 	.byte	0x03, 0x1b
        /*00ce*/ 	.short	0x00ff


	//----- nvinfo : EIATTR_NUM_BARRIERS
	.align		4
        /*00d0*/ 	.byte	0x02, 0x4c
        /*00d2*/ 	.byte	0x01
	.zero		1


	//----- nvinfo : EIATTR_EXTERNS
	.align		4
        /*00d4*/ 	.byte	0x04, 0x0f
        /*00d6*/ 	.short	(.L_169 - .L_168)


	//   ....[0]....
	.align		4
.L_168:
        /*00d8*/ 	.word	index@(__assertfail)


	//----- nvinfo : EIATTR_MERCURY_ISA_VERSION
	.align		4
.L_169:
        /*00dc*/ 	.byte	0x03, 0x5f
        /*00de*/ 	.short	0x0101


	//----- nvinfo : EIATTR_VRC_CTA_INIT_COUNT
	.align		4
        /*00e0*/ 	.byte	0x02, 0x4a
	.zero		1
	.zero		1


	//----- nvinfo : EIATTR_SYSCALL_OFFSETS
	.align		4
        /*00e4*/ 	.byte	0x04, 0x46
        /*00e6*/ 	.short	(.L_171 - .L_170)


	//   ....[0]....
.L_170:
        /*00e8*/ 	.word	0x00000130


	//----- nvinfo : EIATTR_EXIT_INSTR_OFFSETS
	.align		4
.L_171:
        /*00ec*/ 	.byte	0x04, 0x1c
        /*00ee*/ 	.short	(.L_173 - .L_172)


	//   ....[0]....
.L_172:
        /*00f0*/ 	.word	0x000015c0


	//   ....[1]....
        /*00f4*/ 	.word	0x000016d0


	//----- nvinfo : EIATTR_CRS_STACK_SIZE
	.align		4
.L_173:
        /*00f8*/ 	.byte	0x04, 0x1e
        /*00fa*/ 	.short	(.L_175 - .L_174)
.L_174:
        /*00fc*/ 	.word	0x00000000


	//----- nvinfo : EIATTR_CBANK_PARAM_SIZE
	.align		4
.L_175:
        /*0100*/ 	.byte	0x03, 0x19
        /*0102*/ 	.short	0x0048


	//----- nvinfo : EIATTR_PARAM_CBANK
	.align		4
        /*0104*/ 	.byte	0x04, 0x0a
        /*0106*/ 	.short	(.L_177 - .L_176)
	.align		4
.L_176:
        /*0108*/ 	.word	index@(.nv.constant0._ZN17fastertransformer24apply_repetition_penaltyI6__halfLb0EEEvPT_iiiiiPKiS5_S5_S5_if)
        /*010c*/ 	.short	0x0380
        /*010e*/ 	.short	0x0048


	//----- nvinfo : EIATTR_SW_WAR
	.align		4
.L_177:
        /*0110*/ 	.byte	0x04, 0x36
        /*0112*/ 	.short	(.L_179 - .L_178)
.L_178:
        /*0114*/ 	.word	0x00000008
.L_179:


//--------------------- .nv.info._ZN17fastertransformer20add_bias_temperatureI6__halfEEvPT_PKS2_iiiif --------------------------
	.section	.nv.info._ZN17fastertransformer20add_bias_temperatureI6__halfEEvPT_PKS2_iiiif,"",@"SHT_CUDA_INFO"
	.sectionflags	@""
	.align	4


	//----- nvinfo : EIATTR_CUDA_API_VERSION
	.align		4
        /*0000*/ 	.byte	0x04, 0x37
        /*0002*/ 	.short	(.L_181 - .L_180)
.L_180:
        /*0004*/ 	.word	0x00000082


	//----- nvinfo : EIATTR_KPARAM_INFO
	.align		4
.L_181:
        /*0008*/ 	.byte	0x04, 0x17
        /*000a*/ 	.short	(.L_183 - .L_182)
.L_182:
        /*000c*/ 	.word	0x00000000
        /*0010*/ 	.short	0x0006
        /*0012*/ 	.short	0x0020
        /*0014*/ 	.byte	0x00, 0xf0, 0x11, 0x00


	//----- nvinfo : EIATTR_KPARAM_INFO
	.align		4
.L_183:
        /*0018*/ 	.byte	0x04, 0x17
        /*001a*/ 	.short	(.L_185 - .L_184)
.L_184:
        /*001c*/ 	.word	0x00000000
        /*0020*/ 	.short	0x0005
        /*0022*/ 	.short	0x001c
        /*0024*/ 	.byte	0x00, 0xf0, 0x11, 0x00


	//----- nvinfo : EIATTR_KPARAM_INFO
	.align		4
.L_185:
        /*0028*/ 	.byte	0x04, 0x17
        /*002a*/ 	.short	(.L_187 - .L_186)
.L_186:
        /*002c*/ 	.word	0x00000000
        /*0030*/ 	.short	0x0004
        /*0032*/ 	.short	0x0018
        /*0034*/ 	.byte	0x00, 0xf0, 0x11, 0x00


	//----- nvinfo : EIATTR_KPARAM_INFO
	.align		4
.L_187:
        /*0038*/ 	.byte	0x04, 0x17
        /*003a*/ 	.short	(.L_189 - .L_188)
.L_188:
        /*003c*/ 	.word	0x00000000
        /*0040*/ 	.short	0x0003
        /*0042*/ 	.short	0x0014
        /*0044*/ 	.byte	0x00, 0xf0, 0x11, 0x00


	//----- nvinfo : EIATTR_KPARAM_INFO
	.align		4
.L_189:
        /*0048*/ 	.byte	0x04, 0x17
        /*004a*/ 	.short	(.L_191 - .L_190)
.L_190:
        /*004c*/ 	.word	0x00000000
        /*0050*/ 	.short	0x0002
        /*0052*/ 	.short	0x0010
        /*0054*/ 	.byte	0x00, 0xf0, 0x11, 0x00


	//----- nvinfo : EIATTR_KPARAM_INFO
	.align		4
.L_191:
        /*0058*/ 	.byte	0x04, 0x17
        /*005a*/ 	.short	(.L_193 - .L_192)
.L_192:
        /*005c*/ 	.word	0x00000000
        /*0060*/ 	.short	0x0001
        /*0062*/ 	.short	0x0008
        /*0064*/ 	.byte	0x00, 0xf5, 0x21, 0x00


	//----- nvinfo : EIATTR_KPARAM_INFO
	.align		4
.L_193:
        /*0068*/ 	.byte	0x04, 0x17
        /*006a*/ 	.short	(.L_195 - .L_194)
.L_194:
        /*006c*/ 	.word	0x00000000
        /*0070*/ 	.short	0x0000
        /*0072*/ 	.short	0x0000
        /*0074*/ 	.byte	0x00, 0xf5, 0x21, 0x00


	//----- nvinfo : EIATTR_SPARSE_MMA_MASK
	.align		4
.L_195:
        /*0078*/ 	.byte	0x03, 0x50
        /*007a*/ 	.short	0x0000


	//----- nvinfo : EIATTR_MAXREG_COUNT
	.align		4
        /*007c*/ 	.byte	0x03, 0x1b
        /*007e*/ 	.short	0x00ff


	//----- nvinfo : EIATTR_MERCURY_ISA_VERSION
	.align		4
        /*0080*/ 	.byte	0x03, 0x5f
        /*0082*/ 	.short	0x0101


	//----- nvinfo : EIATTR_VRC_CTA_INIT_COUNT
	.align		4
        /*0084*/ 	.byte	0x02, 0x4a
	.zero		1
	.zero		1


	//----- nvinfo : EIATTR_EXIT_INSTR_OFFSETS
	.align		4
        /*0088*/ 	.byte	0x04, 0x1c
        /*008a*/ 	.short	(.L_197 - .L_196)


	//   ....[0]....
.L_196:
        /*008c*/ 	.word	0x00000070


	//   ....[1]....
        /*0090*/ 	.word	0x000002a0


	//   ....[2]....
        /*0094*/ 	.word	0x00000360


	//----- nvinfo : EIATTR_CRS_STACK_SIZE
	.align		4
.L_197:
        /*0098*/ 	.byte	0x04, 0x1e
        /*009a*/ 	.short	(.L_199 - .L_198)
.L_198:
        /*009c*/ 	.word	0x00000000


	//----- nvinfo : EIATTR_CBANK_PARAM_SIZE
	.align		4
.L_199:
        /*00a0*/ 	.byte	0x03, 0x19
        /*00a2*/ 	.short	0x0024


	//----- nvinfo : EIATTR_PARAM_CBANK
	.align		4
        /*00a4*/ 	.byte	0x04, 0x0a
        /*00a6*/ 	.short	(.L_201 - .L_200)
	.align		4
.L_200:
        /*00a8*/ 	.word	index@(.nv.constant0._ZN17fastertransformer20add_bias_temperatureI6__halfEEvPT_PKS2_iiiif)
        /*00ac*/ 	.short	0x0380
        /*00ae*/ 	.short	0x0024


	//----- nvinfo : EIATTR_SW_WAR
	.align		4
.L_201:
        /*00b0*/ 	.byte	0x04, 0x36
        /*00b2*/ 	.short	(.L_203 - .L_202)
.L_202:
        /*00b4*/ 	.word	0x00000008
.L_203:


//--------------------- .nv.info._ZN17fastertransformer24apply_min_length_penaltyIfEEvPT_iPKiS4_iii --------------------------
	.section	.nv.info._ZN17fastertransformer24apply_min_length_penaltyIfEEvPT_iPKiS4_iii,"",@"SHT_CUDA_INFO"
	.sectionflags	@""
	.align	4


	//----- nvinfo : EIATTR_CUDA_API_VERSION
	.align		4
        /*0000*/ 	.byte	0x04, 0x37
        /*0002*/ 	.short	(.L_205 - .L_204)
.L_204:
        /*0004*/ 	.word	0x00000082


	//----- nvinfo : EIATTR_KPARAM_INFO
	.align		4
.L_205:
        /*0008*/ 	.byte	0x04, 0x17
        /*000a*/ 	.short	(.L_207 - .L_206)
.L_206:
        /*000c*/ 	.word	0x00000000
        /*0010*/ 	.short	0x0006
        /*0012*/ 	.short	0x0028
        /*0014*/ 	.byte	0x00, 0xf0, 0x11, 0x00


	//----- nvinfo : EIATTR_KPARAM_INFO
	.align		4
.L_207:
        /*0018*/ 	.byte	0x04, 0x17
        /*001a*/ 	.short	(.L_209 - .L_208)
.L_208:
        /*001c*/ 	.word	0x00000000
        /*0020*/ 	.short	0x0005
        /*0022*/ 	.short	0x0024
        /*0024*/ 	.byte	0x00, 0xf0, 0x11, 0x00


	//----- nvinfo : EIATTR_KPARAM_INFO
	.align		4
.L_209:
        /*0028*/ 	.byte	0x04, 0x17
        /*002a*/ 	.short	(.L_211 - .L_210)
.L_210:
        /*002c*/ 	.word	0x00000000
        /*0030*/ 	.short	0x0004
        /*0032*/ 	.short	0x0020
        /*0034*/ 	.byte	0x00, 0xf0, 0x11, 0x00


	//----- nvinfo : EIATTR_KPARAM_INFO
	.align		4
.L_211:
        /*0038*/ 	.byte	0x04, 0x17
        /*003a*/ 	.short	(.L_213 - .L_212)
.L_212:
        /*003c*/ 	.word	0x00000000
        /*0040*/ 	.short	0x0003
        /*0042*/ 	.short	0x0018
        /*0044*/ 	.byte	0x00, 0xf5, 0x21, 0x00


	//----- nvinfo : EIATTR_KPARAM_INFO
	.align		4
.L_213:
        /*0048*/ 	.byte	0x04, 0x17
        /*004a*/ 	.short	(.L_215 - .L_214)
.L_214:
        /*004c*/ 	.word	0x00000000
        /*0050*/ 	.short	0x0002
        /*0052*/ 	.short	0x0010
        /*0054*/ 	.byte	0x00, 0xf5, 0x21, 0x00


	//----- nvinfo : EIATTR_KPARAM_INFO
	.align		4
.L_215:
        /*0058*/ 	.byte	0x04, 0x17
        /*005a*/ 	.short	(.L_217 - .L_216)
.L_216:
        /*005c*/ 	.word	0x00000000
        /*0060*/ 	.short	0x0001
        /*0062*/ 	.short	0x0008
        /*0064*/ 	.byte	0x00, 0xf0, 0x11, 0x00


	//----- nvinfo : EIATTR_KPARAM_INFO
	.align		4
.L_217:
        /*0068*/ 	.byte	0x04, 0x17
        /*006a*/ 	.short	(.L_219 - .L_218)
.L_218:
        /*006c*/ 	.word	0x00000000
        /*0070*/ 	.short	0x0000
        /*0072*/ 	.short	0x0000
        /*0074*/ 	.byte	0x00, 0xf5, 0x21, 0x00


	//----- nvinfo : EIATTR_SPARSE_MMA_MASK
	.align		4
.L_219:
        /*0078*/ 	.byte	0x03, 0x50
        /*007a*/ 	.short	0x0000


	//----- nvinfo : EIATTR_MAXREG_COUNT
	.align		4
        /*007c*/ 	.byte	0x03, 0x1b
        /*007e*/ 	.short	0x00ff


	//----- nvinfo : EIATTR_MERCURY_ISA_VERSION
	.align		4
        /*0080*/ 	.byte	0x03, 0x5f
        /*0082*/ 	.short	0x0101


	//----- nvinfo : EIATTR_VRC_CTA_INIT_COUNT
	.align		4
        /*0084*/ 	.byte	0x02, 0x4a
	.zero		1
	.zero		1


	//----- nvinfo : EIATTR_EXIT_INSTR_OFFSETS
	.align		4
        /*0088*/ 	.byte	0x04, 0x1c
        /*008a*/ 	.short	(.L_221 - .L_220)


	//   ....[0]....
.L_220:
        /*008c*/ 	.word	0x000000d0


	//   ....[1]....
        /*0090*/ 	.word	0x000002f0


	//----- nvinfo : EIATTR_CBANK_PARAM_SIZE
	.align		4
.L_221:
        /*0094*/ 	.byte	0x03, 0x19
        /*0096*/ 	.short	0x002c


	//----- nvinfo : EIATTR_PARAM_CBANK
	.align		4
        /*0098*/ 	.byte	0x04, 0x0a
        /*009a*/ 	.short	(.L_223 - .L_222)
	.align		4
.L_222:
        /*009c*/ 	.word	index@(.nv.constant0._ZN17fastertransformer24apply_min_length_penaltyIfEEvPT_iPKiS4_iii)
        /*00a0*/ 	.short	0x0380
        /*00a2*/ 	.short	0x002c


	//----- nvinfo : EIATTR_SW_WAR
	.align		4
.L_223:
        /*00a4*/ 	.byte	0x04, 0x36
        /*00a6*/ 	.short	(.L_225 - .L_224)
.L_224:
        /*00a8*/ 	.word	0x00000008
.L_225:


//--------------------- .nv.info._ZN17fastertransformer24apply_repetition_penaltyIfLb1EEEvPT_iiiiiPKiS4_S4_S4_if --------------------------
	.section	.nv.info._ZN17fastertransformer24apply_repetition_penaltyIfLb1EEEvPT_iiiiiPKiS4_S4_S4_if,"",@"SHT_CUDA_INFO"
	.sectionflags	@""
	.align	4


	//----- nvinfo : EIATTR_CUDA_API_VERSION
	.align		4
        /*0000*/ 	.byte	0x04, 0x37
        /*0002*/ 	.short	(.L_227 - .L_226)
.L_226:
        /*0004*/ 	.word	0x00000082


	//----- nvinfo : EIATTR_KPARAM_INFO
	.align		4
.L_227:
        /*0008*/ 	.byte	0x04, 0x17
        /*000a*/ 	.short	(.L_229 - .L_228)
.L_228:
        /*000c*/ 	.word	0x00000000
        /*0010*/ 	.short	0x000b
        /*0012*/ 	.short	0x0044
        /*0014*/ 	.byte	0x00, 0xf0, 0x11, 0x00


	//----- nvinfo : EIATTR_KPARAM_INFO
	.align		4
.L_229:
        /*0018*/ 	.byte	0x04, 0x17
        /*001a*/ 	.short	(.L_231 - .L_230)
.L_230:
        /*001c*/ 	.word	0x00000000
        /*0020*/ 	.short	0x000a
        /*0022*/ 	.short	0x0040
        /*0024*/ 	.byte	0x00, 0xf0, 0x11, 0x00


	//----- nvinfo : EIATTR_KPARAM_INFO
	.align		4
.L_231:
        /*0028*/ 	.byte	0x04, 0x17
        /*002a*/ 	.short	(.L_233 - .L_232)
.L_232:
        /*002c*/ 	.word	0x00000000
        /*0030*/ 	.short	0x0009
        /*0032*/ 	.short	0x0038
        /*0034*/ 	.byte	0x00, 0xf5, 0x21, 0x00


	//----- nvinfo : EIATTR_KPARAM_INFO
	.align		4
.L_233:
        /*0038*/ 	.byte	0x04, 0x17
        /*003a*/ 	.short	(.L_235 - .L_234)
.L_234:
        /*003c*/ 	.word	0x00000000
        /*0040*/ 	.short	0x0008
        /*0042*/ 	.short	0x0030
        /*0044*/ 	.byte	0x00, 0xf5, 0x21, 0x00


	//----- nvinfo : EIATTR_KPARAM_INFO
	.align		4
.L_235:
        /*0048*/ 	.byte	0x04, 0x17
        /*004a*/ 	.short	(.L_237 - .L_236)
.L_236:
        /*004c*/ 	.word	0x00000000
        /*0050*/ 	.short	0x0007
        /*0052*/ 	.short	0x0028
        /*0054*/ 	.byte	0x00, 0xf5, 0x21, 0x00


	//----- nvinfo : EIATTR_KPARAM_INFO
	.align		4
.L_237:
        /*0058*/ 	.byte	0x04, 0x17
        /*005a*/ 	.short	(.L_239 - .L_238)
.L_238:
        /*005c*/ 	.word	0x00000000
        /*0060*/ 	.short	0x0006
        /*0062*/ 	.short	0x0020
        /*0064*/ 	.byte	0x00, 0xf5, 0x21, 0x00


	//----- nvinfo : EIATTR_KPARAM_INFO
	.align		4
.L_239:
        /*0068*/ 	.byte	0x04, 0x17
        /*006a*/ 	.short	(.L_241 - .L_240)
.L_240:
        /*006c*/ 	.word	0x00000000
        /*0070*/ 	.short	0x0005
        /*0072*/ 	.short	0x0018
        /*0074*/ 	.byte	0x00, 0xf0, 0x11, 0x00


	//----- nvinfo : EIATTR_KPARAM_INFO
	.align		4
.L_241:
        /*0078*/ 	.byte	0x04, 0x17
        /*007a*/ 	.short	(.L_243 - .L_242)
.L_242:
        /*007c*/ 	.word	0x00000000
        /*0080*/ 	.short	0x0004
        /*0082*/ 	.short	0x0014
        /*0084*/ 	.byte	0x00, 0xf0, 0x11, 0x00


	//----- nvinfo : EIATTR_KPARAM_INFO
	.align		4
.L_243:
        /*0088*/ 	.byte	0x04, 0x17
        /*008a*/ 	.short	(.L_245 - .L_244)
.L_244:
        /*008c*/ 	.word	0x00000000
        /*0090*/ 	.short	0x0003
        /*0092*/ 	.short	0x0010
        /*0094*/ 	.byte	0x00, 0xf0, 0x11, 0x00


	//----- nvinfo : EIATTR_KPARAM_INFO
	.align		4
.L_245:
        /*0098*/ 	.byte	0x04, 0x17
        /*009a*/ 	.short	(.L_247 - .L_246)
.L_246:
        /*009c*/ 	.word	0x00000000
        /*00a0*/ 	.short	0x0002
        /*00a2*/ 	.short	0x000c
        /*00a4*/ 	.byte	0x00, 0xf0, 0x11, 0x00


	//----- nvinfo : EIATTR_KPARAM_INFO
	.align		4
.L_247:
        /*00a8*/ 	.byte	0x04, 0x17
        /*00aa*/ 	.short	(.L_249 - .L_248)
.L_248:
        /*00ac*/ 	.word	0x00000000
        /*00b0*/ 	.short	0x0001
        /*00b2*/ 	.short	0x0008
        /*00b4*/ 	.byte	0x00, 0xf0, 0x11, 0x00


	//----- nvinfo : EIATTR_KPARAM_INFO
	.align		4
.L_249:
        /*00b8*/ 	.byte	0x04, 0x17
        /*00ba*/ 	.short	(.L_251 - .L_250)
.L_250:
        /*00bc*/ 	.word	0x00000000
        /*00c0*/ 	.short	0x0000
        /*00c2*/ 	.short	0x0000
        /*00c4*/ 	.byte	0x00, 0xf5, 0x21, 0x00


	//----- nvinfo : EIATTR_SPARSE_MMA_MASK
	.align		4
.L_251:
        /*00c8*/ 	.byte	0x03, 0x50
        /*00ca*/ 	.short	0x0000


	//----- nvinfo : EIATTR_MAXREG_COUNT
	.align		4
        /*00cc*/ 	.byte	0x03, 0x1b
        /*00ce*/ 	.short	0x00ff


	//----- nvinfo : EIATTR_NUM_BARRIERS
	.align		4
        /*00d0*/ 	.byte	0x02, 0x4c
        /*00d2*/ 	.byte	0x01
	.zero		1


	//----- nvinfo : EIATTR_EXTERNS
	.align		4
        /*00d4*/ 	.byte	0x04, 0x0f
        /*00d6*/ 	.short	(.L_253 - .L_252)


	//   ....[0]....
	.align		4
.L_252:
        /*00d8*/ 	.word	index@(__assertfail)


	//----- nvinfo : EIATTR_MERCURY_ISA_VERSION
	.align		4
.L_253:
        /*00dc*/ 	.byte	0x03, 0x5f
        /*00de*/ 	.short	0x0101


	//----- nvinfo : EIATTR_VRC_CTA_INIT_COUNT
	.align		4
        /*00e0*/ 	.byte	0x02, 0x4a
	.zero		1
	.zero		1


	//----- nvinfo : EIATTR_SYSCALL_OFFSETS
	.align		4
        /*00e4*/ 	.byte	0x04, 0x46
        /*00e6*/ 	.short	(.L_255 - .L_254)


	//   ....[0]....
.L_254:
        /*00e8*/ 	.word	0x00000140


	//----- nvinfo : EIATTR_EXIT_INSTR_OFFSETS
	.align		4
.L_255:
        /*00ec*/ 	.byte	0x04, 0x1c
        /*00ee*/ 	.short	(.L_257 - .L_256)


	//   ....[0]....
.L_256:
        /*00f0*/ 	.word	0x000011a0


	//   ....[1]....
        /*00f4*/ 	.word	0x000012e0


	//----- nvinfo : EIATTR_CRS_STACK_SIZE
	.align		4
.L_257:
        /*00f8*/ 	.byte	0x04, 0x1e
        /*00fa*/ 	.short	(.L_259 - .L_258)
.L_258:
        /*00fc*/ 	.word	0x00000000


	//----- nvinfo : EIATTR_CBANK_PARAM_SIZE
	.align		4
.L_259:
        /*0100*/ 	.byte	0x03, 0x19
        /*0102*/ 	.short	0x0048


	//----- nvinfo : EIATTR_PARAM_CBANK
	.align		4
        /*0104*/ 	.byte	0x04, 0x0a
        /*0106*/ 	.short	(.L_261 - .L_260)
	.align		4
.L_260:
        /*0108*/ 	.word	index@(.nv.constant0._ZN17fastertransformer24apply_repetition_penaltyIfLb1EEEvPT_iiiiiPKiS4_S4_S4_if)
        /*010c*/ 	.short	0x0380
        /*010e*/ 	.short	0x0048


	//----- nvinfo : EIATTR_SW_WAR
	.align		4
.L_261:
        /*0110*/ 	.byte	0x04, 0x36
        /*0112*/ 	.short	(.L_263 - .L_262)
.L_262:
        /*0114*/ 	.word	0x00000008
.L_263:


//--------------------- .nv.info._ZN17fastertransformer24apply_repetition_penaltyIfLb0EEEvPT_iiiiiPKiS4_S4_S4_if --------------------------
	.section	.nv.info._ZN17fastertransformer24apply_repetition_penaltyIfLb0EEEvPT_iiiiiPKiS4_S4_S4_if,"",@"SHT_CUDA_INFO"
	.sectionflags	@""
	.align	4


	//----- nvinfo : EIATTR_CUDA_API_VERSION
	.align		4
        /*0000*/ 	.byte	0x04, 0x37
        /*0002*/ 	.short	(.L_265 - .L_264)
.L_264:
        /*0004*/ 	.word	0x00000082


	//----- nvinfo : EIATTR_KPARAM_INFO
	.align		4
.L_265:
        /*0008*/ 	.byte	0x04, 0x17
        /*000a*/ 	.short	(.L_267 - .L_266)
.L_266:
        /*000c*/ 	.word	0x00000000
        /*0010*/ 	.short	0x000b
        /*0012*/ 	.short	0x0044
        /*0014*/ 	.byte	0x00, 0xf0, 0x11, 0x00


	//----- nvinfo : EIATTR_KPARAM_INFO
	.align		4
.L_267:
        /*0018*/ 	.byte	0x04, 0x17
        /*001a*/ 	.short	(.L_269 - .L_268)
.L_268:
        /*001c*/ 	.word	0x00000000
        /*0020*/ 	.short	0x000a
        /*0022*/ 	.short	0x0040
        /*0024*/ 	.byte	0x00, 0xf0, 0x11, 0x00


	//----- nvinfo : EIATTR_KPARAM_INFO
	.align		4
.L_269:
        /*0028*/ 	.byte	0x04, 0x17
        /*002a*/ 	.short	(.L_271 - .L_270)
.L_270:
        /*002c*/ 	.word	0x00000000
        /*0030*/ 	.short	0x0009
        /*0032*/ 	.short	0x0038
        /*0034*/ 	.byte	0x00, 0xf5, 0x21, 0x00


	//----- nvinfo : EIATTR_KPARAM_INFO
	.align		4
.L_271:
        /*0038*/ 	.byte	0x04, 0x17
        /*003a*/ 	.short	(.L_273 - .L_272)
.L_272:
        /*003c*/ 	.word	0x00000000
        /*0040*/ 	.short	0x0008
        /*0042*/ 	.short	0x0030
        /*0044*/ 	.byte	0x00, 0xf5, 0x21, 0x00


	//----- nvinfo : EIATTR_KPARAM_INFO
	.align		4
.L_273:
        /*0048*/ 	.byte	0x04, 0x17
        /*004a*/ 	.short	(.L_275 - .L_274)
.L_274:
        /*004c*/ 	.word	0x00000000
        /*0050*/ 	.short	0x0007
        /*0052*/ 	.short	0x0028
        /*0054*/ 	.byte	0x00, 0xf5, 0x21, 0x00


	//----- nvinfo : EIATTR_KPARAM_INFO
	.align		4
.L_275:
        /*0058*/ 	.byte	0x04, 0x17
        /*005a*/ 	.short	(.L_277 - .L_276)
.L_276:
        /*005c*/ 	.word	0x00000000
        /*0060*/ 	.short	0x0006
        /*0062*/ 	.short	0x0020
        /*0064*/ 	.byte	0x00, 0xf5, 0x21, 0x00


	//----- nvinfo : EIATTR_KPARAM_INFO
	.align		4
.L_277:
        /*0068*/ 	.byte	0x04, 0x17
        /*006a*/ 	.short	(.L_279 - .L_278)
.L_278:
        /*006c*/ 	.word	0x00000000
        /*0070*/ 	.short	0x0005
        /*0072*/ 	.short	0x0018
        /*0074*/ 	.byte	0x00, 0xf0, 0x11, 0x00


	//----- nvinfo : EIATTR_KPARAM_INFO
	.align		4
.L_279:
        /*0078*/ 	.byte	0x04, 0x17
        /*007a*/ 	.short	(.L_281 - .L_280)
.L_280:
        /*007c*/ 	.word	0x00000000
        /*0080*/ 	.short	0x0004
        /*0082*/ 	.short	0x0014
        /*0084*/ 	.byte	0x00, 0xf0, 0x11, 0x00


	//----- nvinfo : EIATTR_KPARAM_INFO
	.align		4
.L_281:
        /*0088*/ 	.byte	0x04, 0x17
        /*008a*/ 	.short	(.L_283 - .L_282)
.L_282:
        /*008c*/ 	.word	0x00000000
        /*0090*/ 	.short	0x0003
        /*0092*/ 	.short	0x0010
        /*0094*/ 	.byte	0x00, 0xf0, 0x11, 0x00


	//----- nvinfo : EIATTR_KPARAM_INFO
	.align		4
.L_283:
        /*0098*/ 	.byte	0x04, 0x17
        /*009a*/ 	.short	(.L_285 - .L_284)
.L_284:
        /*009c*/ 	.word	0x00000000
        /*00a0*/ 	.short	0x0002
        /*00a2*/ 	.short	0x000c
        /*00a4*/ 	.byte	0x00, 0xf0, 0x11, 0x00


	//----- nvinfo : EIATTR_KPARAM_INFO
	.align		4
.L_285:
        /*00a8*/ 	.byte	0x04, 0x17
        /*00aa*/ 	.short	(.L_287 - .L_286)
.L_286:
        /*00ac*/ 	.word	0x00000000
        /*00b0*/ 	.short	0x0001
        /*00b2*/ 	.short	0x0008
        /*00b4*/ 	.byte	0x00, 0xf0, 0x11, 0x00


	//----- nvinfo : EIATTR_KPARAM_INFO
	.align		4
.L_287:
        /*00b8*/ 	.byte	0x04, 0x17
        /*00ba*/ 	.short	(.L_289 - .L_288)
.L_288:
        /*00bc*/ 	.word	0x00000000
        /*00c0*/ 	.short	0x0000
        /*00c2*/ 	.short	0x0000
        /*00c4*/ 	.byte	0x00, 0xf5, 0x21, 0x00


	//----- nvinfo : EIATTR_SPARSE_MMA_MASK
	.align		4
.L_289:
        /*00c8*/ 	.byte	0x03, 0x50
        /*00ca*/ 	.short	0x0000


	//----- nvinfo : EIATTR_MAXREG_COUNT
	.align		4
        /*00cc*/ 	.byte	0x03, 0x1b
        /*00ce*/ 	.short	0x00ff


	//----- nvinfo : EIATTR_NUM_BARRIERS
	.align		4
        /*00d0*/ 	.byte	0x02, 0x4c
        /*00d2*/ 	.byte	0x01
	.zero		1


	//----- nvinfo : EIATTR_EXTERNS
	.align		4
        /*00d4*/ 	.byte	0x04, 0x0f
        /*00d6*/ 	.short	(.L_291 - .L_290)


	//   ....[0]....
	.align		4
.L_290:
        /*00d8*/ 	.word	index@(__assertfail)


	//----- nvinfo : EIATTR_MERCURY_ISA_VERSION
	.align		4
.L_291:
        /*00dc*/ 	.byte	0x03, 0x5f
        /*00de*/ 	.short	0x0101


	//----- nvinfo : EIATTR_VRC_CTA_INIT_COUNT
	.align		4
        /*00e0*/ 	.byte	0x02, 0x4a
	.zero		1
	.zero		1


	//----- nvinfo : EIATTR_SYSCALL_OFFSETS
	.align		4
        /*00e4*/ 	.byte	0x04, 0x46
        /*00e6*/ 	.short	(.L_293 - .L_292)


	//   ....[0]....
.L_292:
        /*00e8*/ 	.word	0x00000150


	//----- nvinfo : EIATTR_EXIT_INSTR_OFFSETS
	.align		4
.L_293:
        /*00ec*/ 	.byte	0x04, 0x1c
        /*00ee*/ 	.short	(.L_295 - .L_294)


	//   ....[0]....
.L_294:
        /*00f0*/ 	.word	0x00001090


	//   ....[1]....
        /*00f4*/ 	.word	0x000011d0


	//----- nvinfo : EIATTR_CRS_STACK_SIZE
	.align		4
.L_295:
        /*00f8*/ 	.byte	0x04, 0x1e
        /*00fa*/ 	.short	(.L_297 - .L_296)
.L_296:
        /*00fc*/ 	.word	0x00000000


	//----- nvinfo : EIATTR_CBANK_PARAM_SIZE
	.align		4
.L_297:
        /*0100*/ 	.byte	0x03, 0x19
        /*0102*/ 	.short	0x0048


	//----- nvinfo : EIATTR_PARAM_CBANK
	.align		4
        /*0104*/ 	.byte	0x04, 0x0a
        /*0106*/ 	.short	(.L_299 - .L_298)
	.align		4
.L_298:
        /*0108*/ 	.word	index@(.nv.constant0._ZN17fastertransformer24apply_repetition_penaltyIfLb0EEEvPT_iiiiiPKiS4_S4_S4_if)
        /*010c*/ 	.short	0x0380
        /*010e*/ 	.short	0x0048


	//----- nvinfo : EIATTR_SW_WAR
	.align		4
.L_299:
        /*0110*/ 	.byte	0x04, 0x36
        /*0112*/ 	.short	(.L_301 - .L_300)
.L_300:
        /*0114*/ 	.word	0x00000008
.L_301:


//--------------------- .nv.info._ZN17fastertransformer20add_bias_temperatureIfEEvPT_PKS1_iiiif --------------------------
	.section	.nv.info._ZN17fastertransformer20add_bias_temperatureIfEEvPT_PKS1_iiiif,"",@"SHT_CUDA_INFO"
	.sectionflags	@""
	.align	4


	//----- nvinfo : EIATTR_CUDA_API_VERSION
	.align		4
        /*0000*/ 	.byte	0x04, 0x37
        /*0002*/ 	.short	(.L_303 - .L_302)
.L_302:
        /*0004*/ 	.word	0x00000082


	//----- nvinfo : EIATTR_KPARAM_INFO
	.align		4
.L_303:
        /*0008*/ 	.byte	0x04, 0x17
        /*000a*/ 	.short	(.L_305 - .L_304)
.L_304:
        /*000c*/ 	.word	0x00000000
        /*0010*/ 	.short	0x0006
        /*0012*/ 	.short	0x0020
        /*0014*/ 	.byte	0x00, 0xf0, 0x11, 0x00


	//----- nvinfo : EIATTR_KPARAM_INFO
	.align		4
.L_305:
        /*0018*/ 	.byte	0x04, 0x17
        /*001a*/ 	.short	(.L_307 - .L_306)
.L_306:
        /*001c*/ 	.word	0x00000000
        /*0020*/ 	.short	0x0005
        /*0022*/ 	.short	0x001c
        /*0024*/ 	.byte	0x00, 0xf0, 0x11, 0x00


	//----- nvinfo : EIATTR_KPARAM_INFO
	.align		4
.L_307:
        /*0028*/ 	.byte	0x04, 0x17
        /*002a*/ 	.short	(.L_309 - .L_308)
.L_308:
        /*002c*/ 	.word	0x00000000
        /*0030*/ 	.short	0x0004
        /*0032*/ 	.short	0x0018
        /*0034*/ 	.byte	0x00, 0xf0, 0x11, 0x00


	//----- nvinfo : EIATTR_KPARAM_INFO
	.align		4
.L_309:
        /*0038*/ 	.byte	0x04, 0x17
        /*003a*/ 	.short	(.L_311 - .L_310)
.L_310:
        /*003c*/ 	.word	0x00000000
        /*0040*/ 	.short	0x0003
        /*0042*/ 	.short	0x0014
        /*0044*/ 	.byte	0x00, 0xf0, 0x11, 0x00


	//----- nvinfo : EIATTR_KPARAM_INFO
	.align		4
.L_311:
        /*0048*/ 	.byte	0x04, 0x17
        /*004a*/ 	.short	(.L_313 - .L_312)
.L_312:
        /*004c*/ 	.word	0x00000000
        /*0050*/ 	.short	0x0002
        /*0052*/ 	.short	0x0010
        /*0054*/ 	.byte	0x00, 0xf0, 0x11, 0x00


	//----- nvinfo : EIATTR_KPARAM_INFO
	.align		4
.L_313:
        /*0058*/ 	.byte	0x04, 0x17
        /*005a*/ 	.short	(.L_315 - .L_314)
.L_314:
        /*005c*/ 	.word	0x00000000
        /*0060*/ 	.short	0x0001
        /*0062*/ 	.short	0x0008
        /*0064*/ 	.byte	0x00, 0xf5, 0x21, 0x00


	//----- nvinfo : EIATTR_KPARAM_INFO
	.align		4
.L_315:
        /*0068*/ 	.byte	0x04, 0x17
        /*006a*/ 	.short	(.L_317 - .L_316)
.L_316:
        /*006c*/ 	.word	0x00000000
        /*0070*/ 	.short	0x0000
        /*0072*/ 	.short	0x0000
        /*0074*/ 	.byte	0x00, 0xf5, 0x21, 0x00


	//----- nvinfo : EIATTR_SPARSE_MMA_MASK
	.align		4
.L_317:
        /*0078*/ 	.byte	0x03, 0x50
        /*007a*/ 	.short	0x0000


	//----- nvinfo : EIATTR_MAXREG_COUNT
	.align		4
        /*007c*/ 	.byte	0x03, 0x1b
        /*007e*/ 	.short	0x00ff


	//----- nvinfo : EIATTR_MERCURY_ISA_VERSION
	.align		4
        /*0080*/ 	.byte	0x03, 0x5f
        /*0082*/ 	.short	0x0101


	//----- nvinfo : EIATTR_VRC_CTA_INIT_COUNT
	.align		4
        /*0084*/ 	.byte	0x02, 0x4a
	.zero		1
	.zero		1


	//----- nvinfo : EIATTR_EXIT_INSTR_OFFSETS
	.align		4
        /*0088*/ 	.byte	0x04, 0x1c
        /*008a*/ 	.short	(.L_319 - .L_318)


	//   ....[0]....
.L_318:
        /*008c*/ 	.word	0x00000070


	//   ....[1]....
        /*0090*/ 	.word	0x00000280


	//   ....[2]....
        /*0094*/ 	.word	0x00000340


	//----- nvinfo : EIATTR_CRS_STACK_SIZE
	.align		4
.L_319:
        /*0098*/ 	.byte	0x04, 0x1e
        /*009a*/ 	.short	(.L_321 - .L_320)
.L_320:
        /*009c*/ 	.word	0x00000000


	//----- nvinfo : EIATTR_CBANK_PARAM_SIZE
	.align		4
.L_321:
        /*00a0*/ 	.byte	0x03, 0x19
        /*00a2*/ 	.short	0x0024


	//----- nvinfo : EIATTR_PARAM_CBANK
	.align		4
        /*00a4*/ 	.byte	0x04, 0x0a
        /*00a6*/ 	.short	(.L_323 - .L_322)
	.align		4
.L_322:
        /*00a8*/ 	.word	index@(.nv.constant0._ZN17fastertransformer20add_bias_temperatureIfEEvPT_PKS1_iiiif)
        /*00ac*/ 	.short	0x0380
        /*00ae*/ 	.short	0x0024


	//----- nvinfo : EIATTR_SW_WAR
	.align		4
.L_323:
        /*00b0*/ 	.byte	0x04, 0x36
        /*00b2*/ 	.short	(.L_325 - .L_324)
.L_324:
        /*00b4*/ 	.word	0x00000008
.L_325:


//--------------------- .nv.info._ZN17fastertransformer20add_bias_temperatureI7__half2EEvPT_PKS2_iiiif --------------------------
	.section	.nv.info._ZN17fastertransformer20add_bias_temperatureI7__half2EEvPT_PKS2_iiiif,"",@"SHT_CUDA_INFO"
	.sectionflags	@""
	.align	4


	//----- nvinfo : EIATTR_CUDA_API_VERSION
	.align		4
        /*0000*/ 	.byte	0x04, 0x37
        /*0002*/ 	.short	(.L_327 - .L_326)
.L_326:
        /*0004*/ 	.word	0x00000082


	//----- nvinfo : EIATTR_KPARAM_INFO
	.align		4
.L_327:
        /*0008*/ 	.byte	0x04, 0x17
        /*000a*/ 	.short	(.L_329 - .L_328)
.L_328:
        /*000c*/ 	.word	0x00000000
        /*0010*/ 	.short	0x0006
        /*0012*/ 	.short	0x0020
        /*0014*/ 	.byte	0x00, 0xf0, 0x11, 0x00


	//----- nvinfo : EIATTR_KPARAM_INFO
	.align		4
.L_329:
        /*0018*/ 	.byte	0x04, 0x17
        /*001a*/ 	.short	(.L_331 - .L_330)
.L_330:
        /*001c*/ 	.word	0x00000000
        /*0020*/ 	.short	0x0005
        /*0022*/ 	.short	0x001c
        /*0024*/ 	.byte	0x00, 0xf0, 0x11, 0x00


	//----- nvinfo : EIATTR_KPARAM_INFO
	.align		4
.L_331:
        /*0028*/ 	.byte	0x04, 0x17
        /*002a*/ 	.short	(.L_333 - .L_332)
.L_332:
        /*002c*/ 	.word	0x00000000
        /*0030*/ 	.short	0x0004
        /*0032*/ 	.short	0x0018
        /*0034*/ 	.byte	0x00, 0xf0, 0x11, 0x00


	//----- nvinfo : EIATTR_KPARAM_INFO
	.align		4
.L_333:
        /*0038*/ 	.byte	0x04, 0x17
        /*003a*/ 	.short	(.L_335 - .L_334)
.L_334:
        /*003c*/ 	.word	0x00000000
        /*0040*/ 	.short	0x0003
        /*0042*/ 	.short	0x0014
        /*0044*/ 	.byte	0x00, 0xf0, 0x11, 0x00


	//----- nvinfo : EIATTR_KPARAM_INFO
	.align		4
.L_335:
        /*0048*/ 	.byte	0x04, 0x17
        /*004a*/ 	.short	(.L_337 - .L_336)
.L_336:
        /*004c*/ 	.word	0x00000000
        /*0050*/ 	.short	0x0002
        /*0052*/ 	.short	0x0010
        /*0054*/ 	.byte	0x00, 0xf0, 0x11, 0x00


	//----- nvinfo : EIATTR_KPARAM_INFO
	.align		4
.L_337:
        /*0058*/ 	.byte	0x04, 0x17
        /*005a*/ 	.short	(.L_339 - .L_338)
.L_338:
        /*005c*/ 	.word	0x00000000
        /*0060*/ 	.short	0x0001
        /*0062*/ 	.short	0x0008
        /*0064*/ 	.byte	0x00, 0xf5, 0x21, 0x00


	//----- nvinfo : EIATTR_KPARAM_INFO
	.align		4
.L_339:
        /*0068*/ 	.byte	0x04, 0x17
        /*006a*/ 	.short	(.L_341 - .L_340)
.L_340:
        /*006c*/ 	.word	0x00000000
        /*0070*/ 	.short	0x0000
        /*0072*/ 	.short	0x0000
        /*0074*/ 	.byte	0x00, 0xf5, 0x21, 0x00


	//----- nvinfo : EIATTR_SPARSE_MMA_MASK
	.align		4
.L_341:
        /*0078*/ 	.byte	0x03, 0x50
        /*007a*/ 	.short	0x0000


	//----- nvinfo : EIATTR_MAXREG_COUNT
	.align		4
        /*007c*/ 	.byte	0x03, 0x1b
        /*007e*/ 	.short	0x00ff


	//----- nvinfo : EIATTR_EXTERNS
	.align		4
        /*0080*/ 	.byte	0x04, 0x0f
        /*0082*/ 	.short	(.L_343 - .L_342)


	//   ....[0]....
	.align		4
.L_342:
        /*0084*/ 	.word	index@(__assertfail)


	//----- nvinfo : EIATTR_MERCURY_ISA_VERSION
	.align		4
.L_343:
        /*0088*/ 	.byte	0x03, 0x5f
        /*008a*/ 	.short	0x0101


	//----- nvinfo : EIATTR_VRC_CTA_INIT_COUNT
	.align		4
        /*008c*/ 	.byte	0x02, 0x4a
	.zero		1
	.zero		1


	//----- nvinfo : EIATTR_SYSCALL_OFFSETS
	.align		4
        /*0090*/ 	.byte	0x04, 0x46
        /*0092*/ 	.short	(.L_345 - .L_344)


	//   ....[0]....
.L_344:
        /*0094*/ 	.word	0x00000160


	//   ....[1]....
        /*0098*/ 	.word	0x000002a0


	//----- nvinfo : EIATTR_EXIT_INSTR_OFFSETS
	.align		4
.L_345:
        /*009c*/ 	.byte	0x04, 0x1c
        /*009e*/ 	.short	(.L_347 - .L_346)


	//   ....[0]....
.L_346:
        /*00a0*/ 	.word	0x00000330


	//   ....[1]....
        /*00a4*/ 	.word	0x00000730


	//   ....[2]....
        /*00a8*/ 	.word	0x000009b0


	//----- nvinfo : EIATTR_CRS_STACK_SIZE
	.align		4
.L_347:
        /*00ac*/ 	.byte	0x04, 0x1e
        /*00ae*/ 	.short	(.L_349 - .L_348)
.L_348:
        /*00b0*/ 	.word	0x00000000


	//----- nvinfo : EIATTR_CBANK_PARAM_SIZE
	.align		4
.L_349:
        /*00b4*/ 	.byte	0x03, 0x19
        /*00b6*/ 	.short	0x0024


	//----- nvinfo : EIATTR_PARAM_CBANK
	.align		4
        /*00b8*/ 	.byte	0x04, 0x0a
        /*00ba*/ 	.short	(.L_351 - .L_350)
	.align		4
.L_350:
        /*00bc*/ 	.word	index@(.nv.constant0._ZN17fastertransformer20add_bias_temperatureI7__half2EEvPT_PKS2_iiiif)
        /*00c0*/ 	.short	0x0380
        /*00c2*/ 	.short	0x0024


	//----- nvinfo : EIATTR_SW_WAR
	.align		4
.L_351:
        /*00c4*/ 	.byte	0x04, 0x36
        /*00c6*/ 	.short	(.L_353 - .L_352)
.L_352:
        /*00c8*/ 	.word	0x00000008
.L_353:


//--------------------- .nv.callgraph             --------------------------
	.section	.nv.callgraph,"",@"SHT_CUDA_CALLGRAPH"
	.align	4
	.sectionentsize	8
	.align		4
        /*0000*/ 	.word	0x00000000
	.align		4
        /*0004*/ 	.word	0xffffffff
	.align		4
        /*0008*/ 	.word	index@(_ZN17fastertransformer24apply_repetition_penaltyI6__halfLb1EEEvPT_iiiiiPKiS5_S5_S5_if)
	.align		4
        /*000c*/ 	.word	index@(__assertfail)
	.align		4
        /*0010*/ 	.word	index@(_ZN17fastertransformer24apply_repetition_penaltyI6__halfLb0EEEvPT_iiiiiPKiS5_S5_S5_if)
	.align		4
        /*0014*/ 	.word	index@(__assertfail)
	.align		4
        /*0018*/ 	.word	index@(_ZN17fastertransformer24apply_repetition_penaltyIfLb1EEEvPT_iiiiiPKiS4_S4_S4_if)
	.align		4
        /*001c*/ 	.word	index@(__assertfail)
	.align		4
        /*0020*/ 	.word	index@(_ZN17fastertransformer24apply_repetition_penaltyIfLb0EEEvPT_iiiiiPKiS4_S4_S4_if)
	.align		4
        /*0024*/ 	.word	index@(__assertfail)
	.align		4
        /*0028*/ 	.word	index@(_ZN17fastertransformer20add_bias_temperatureI7__half2EEvPT_PKS2_iiiif)
	.align		4
        /*002c*/ 	.word	index@(__assertfail)
	.align		4
        /*0030*/ 	.word	0x00000000
	.align		4
        /*0034*/ 	.word	0xfffffffe
	.align		4
        /*0038*/ 	.word	0x00000000
	.align		4
        /*003c*/ 	.word	0xfffffffd
	.align		4
        /*0040*/ 	.word	0x00000000
	.align		4
        /*0044*/ 	.word	0xfffffffc


//--------------------- .nv.constant4             --------------------------
	.section	.nv.constant4,"a",@progbits
	.align	8
	.align		8
.nv.constant4:
        /*0000*/ 	.dword	precalc_xorwow_matrix
	.align		8
        /*0008*/ 	.dword	precalc_xorwow_offset_matrix
	.align		8
        /*0010*/ 	.dword	mrg32k3aM1
	.align		8
        /*0018*/ 	.dword	mrg32k3aM2
	.align		8
        /*0020*/ 	.dword	mrg32k3aM1SubSeq
	.align		8
        /*0028*/ 	.dword	mrg32k3aM2SubSeq
	.align		8
        /*0030*/ 	.dword	mrg32k3aM1Seq
	.align		8
        /*0038*/ 	.dword	mrg32k3aM2Seq
	.align		8
        /*0040*/ 	.dword	__unnamed_1
	.align		8
        /*0048*/ 	.dword	__unnamed_2
	.align		8
        /*0050*/ 	.dword	__unnamed_3
	.align		8
        /*0058*/ 	.dword	__unnamed_4
	.align		8
        /*0060*/ 	.dword	__unnamed_5
	.align		8
        /*0068*/ 	.dword	_ZN66_INTERNAL_1e2d82c7_30_beam_search_penalty_kernels_cu_d71c890f_31964cuda3std3__468_GLOBAL__N__1e2d82c7_30_beam_search_penalty_kernels_cu_d71c890f_31966ignoreE
	.align		8
        /*0070*/ 	.dword	_ZN66_INTERNAL_1e2d82c7_30_beam_search_penalty_kernels_cu_d71c890f_31964cuda3std3__45__cpo5beginE
	.align		8
        /*0078*/ 	.dword	_ZN66_INTERNAL_1e2d82c7_30_beam_search_penalty_kernels_cu_d71c890f_31964cuda3std3__45__cpo3endE
	.align		8
        /*0080*/ 	.dword	_ZN66_INTERNAL_1e2d82c7_30_beam_search_penalty_kernels_cu_d71c890f_31964cuda3std3__45__cpo6cbeginE
	.align		8
        /*0088*/ 	.dword	_ZN66_INTERNAL_1e2d82c7_30_beam_search_penalty_kernels_cu_d71c890f_31964cuda3std3__45__cpo4cendE
	.align		8
        /*0090*/ 	.dword	_ZN66_INTERNAL_1e2d82c7_30_beam_search_penalty_kernels_cu_d71c890f_31964cuda3std3__419piecewise_constructE
	.align		8
        /*0098*/ 	.dword	_ZN66_INTERNAL_1e2d82c7_30_beam_search_penalty_kernels_cu_d71c890f_31964cuda3std3__48in_placeE
	.align		8
        /*00a0*/ 	.dword	_ZN66_INTERNAL_1e2d82c7_30_beam_search_penalty_kernels_cu_d71c890f_31964cuda3std6ranges3__45__cpo4swapE
	.align		8
        /*00a8*/ 	.dword	_ZN66_INTERNAL_1e2d82c7_30_beam_search_penalty_kernels_cu_d71c890f_31964cuda3std6ranges3__45__cpo9iter_moveE
	.align		8
        /*00b0*/ 	.dword	_ZN66_INTERNAL_1e2d82c7_30_beam_search_penalty_kernels_cu_d71c890f_31964cuda3std6ranges3__45__cpo7advanceE
	.align		8
        /*00b8*/ 	.dword	$str
	.align		8
        /*00c0*/ 	.dword	$str$1
	.align		8
        /*00c8*/ 	.dword	$str$2
	.align		8
        /*00d0*/ 	.dword	$str$3
	.align		8
        /*00d8*/ 	.dword	__assertfail


//--------------------- .nv.constant3             --------------------------
	.section	.nv.constant3,"a",@progbits
	.align	8
.nv.constant3:
	.type		__cr_lgamma_table,@object
	.size		__cr_lgamma_table,(.L_8 - __cr_lgamma_table)
__cr_lgamma_table:
        /*0000*/ 	.byte	0x00, 0x00, 0x00, 0x00, 0x00, 0x00, 0x00, 0x00, 0x00, 0x00, 0x00, 0x00, 0x00, 0x00, 0x00, 0x00
        /*0010*/ 	.byte	0xef, 0x39, 0xfa, 0xfe, 0x42, 0x2e, 0xe6, 0x3f, 0x02, 0x20, 0x2a, 0xfa, 0x0b, 0xab, 0xfc, 0x3f
        /*0020*/ 	.byte	0xf9, 0x2c, 0x92, 0x7c, 0xa7, 0x6c, 0x09, 0x40, 0xc9, 0x79, 0x44, 0x3c, 0x64, 0x26, 0x13, 0x40
        /*0030*/ 	.byte	0xca, 0x01, 0xcf, 0x3a, 0x27, 0x51, 0x1a, 0x40, 0x30, 0xcc, 0x2d, 0xf3, 0xe1, 0x0c, 0x21, 0x40
        /*0040*/ 	.byte	0x0d, 0xb7, 0xfc, 0x82, 0x8e, 0x35, 0x25, 0x40
.L_8:


//--------------------- .text._ZN17fastertransformer24apply_min_length_penaltyI6__halfEEvPT_iPKiS5_iii --------------------------
	.section	.text._ZN17fastertransformer24apply_min_length_penaltyI6__halfEEvPT_iPKiS5_iii,"ax",@progbits
	.align	128
        .global         _ZN17fastertransformer24apply_min_length_penaltyI6__halfEEvPT_iPKiS5_iii
        .type           _ZN17fastertransformer24apply_min_length_penaltyI6__halfEEvPT_iPKiS5_iii,@function
        .size           _ZN17fastertransformer24apply_min_length_penaltyI6__halfEEvPT_iPKiS5_iii,(.L_x_83 - _ZN17fastertransformer24apply_min_length_penaltyI6__halfEEvPT_iPKiS5_iii)
        .other          _ZN17fastertransformer24apply_min_length_penaltyI6__halfEEvPT_iPKiS5_iii,@"STO_CUDA_ENTRY STV_DEFAULT"
_ZN17fastertransformer24apply_min_length_penaltyI6__halfEEvPT_iPKiS5_iii:
.text._ZN17fastertransformer24apply_min_length_penaltyI6__halfEEvPT_iPKiS5_iii:
[----:B------:R-:W-:Y:S01]  /*0000*/  LDC R1, c[0x0][0x37c] ;  /* 0x0000df00ff017b82 */ /* 0x000fe20000000800 */
[----:B------:R-:W0:Y:S07]  /*0010*/  S2R R0, SR_TID.X ;  /* 0x0000000000007919 */ /* 0x000e2e0000002100 */
[----:B------:R-:W0:Y:S01]  /*0020*/  S2UR UR6, SR_CTAID.X ;  /* 0x00000000000679c3 */ /* 0x000e220000002500 */
[----:B------:R-:W1:Y:S07]  /*0030*/  LDCU.64 UR4, c[0x0][0x358] ;  /* 0x00006b00ff0477ac */ /* 0x000e6e0008000a00 */
[----:B------:R-:W0:Y:S08]  /*0040*/  LDC R5, c[0x0][0x360] ;  /* 0x0000d800ff057b82 */ /* 0x000e300000000800 */
[----:B------:R-:W2:Y:S01]  /*0050*/  LDC.64 R2, c[0x0][0x398] ;  /* 0x0000e600ff027b82 */ /* 0x000ea20000000a00 */
[----:B0-----:R-:W-:Y:S01]  /*0060*/  IMAD R0, R5, UR6, R0 ;  /* 0x0000000605007c24 */ /* 0x001fe2000f8e0200 */
[----:B------:R-:W0:Y:S06]  /*0070*/  LDCU UR6, c[0x0][0x388] ;  /* 0x00007100ff0677ac */ /* 0x000e2c0008000800 */
[----:B------:R-:W3:Y:S01]  /*0080*/  LDC R5, c[0x0][0x3a0] ;  /* 0x0000e800ff057b82 */ /* 0x000ee20000000800 */
[----:B--2---:R-:W-:-:S06]  /*0090*/  IMAD.WIDE R2, R0, 0x4, R2 ;  /* 0x0000000400027825 */ /* 0x004fcc00078e0202 */
[----:B-1----:R-:W3:Y:S02]  /*00a0*/  LDG.E R2, desc[UR4][R2.64] ;  /* 0x0000000402027981 */ /* 0x002ee4000c1e1900 */
[----:B---3--:R-:W-:-:S04]  /*00b0*/  IADD3 R4, PT, PT, R2, 0x1, -R5 ;  /* 0x0000000102047810 */ /* 0x008fc80007ffe805 */
[----:B0-----:R-:W-:-:S13]  /*00c0*/  ISETP.GE.AND P0, PT, R4, UR6, PT ;  /* 0x0000000604007c0c */ /* 0x001fda000bf06270 */
[----:B------:R-:W-:Y:S05]  /*00d0*/  @P0 EXIT ;  /* 0x000000000000094d */ /* 0x000fea0003800000 */
[----:B------:R-:W0:Y:S01]  /*00e0*/  LDC R7, c[0x0][0x3a4] ;  /* 0x0000e900ff077b82 */ /* 0x000e220000000800 */
[----:B------:R-:W-:Y:S01]  /*00f0*/  IABS R8, R0 ;  /* 0x0000000000087213 */ /* 0x000fe20000000000 */
[----:B------:R-:W1:Y:S01]  /*0100*/  LDCU UR6, c[0x0][0x3a8] ;  /* 0x00007500ff0677ac */ /* 0x000e620008000800 */
[----:B0-----:R-:W-:-:S04]  /*0110*/  IABS R6, R7 ;  /* 0x0000000700067213 */ /* 0x001fc80000000000 */
[----:B------:R-:W0:Y:S08]  /*0120*/  I2F.RP R4, R6 ;  /* 0x0000000600047306 */ /* 0x000e300000209400 */
[----:B0-----:R-:W0:Y:S02]  /*0130*/  MUFU.RCP R4, R4 ;  /* 0x0000000400047308 */ /* 0x001e240000001000 */
[----:B0-----:R-:W-:Y:S01]  /*0140*/  VIADD R2, R4, 0xffffffe ;  /* 0x0ffffffe04027836 */ /* 0x001fe20000000000 */
[----:B------:R-:W-:-:S05]  /*0150*/  LOP3.LUT R4, R0, R7, RZ, 0x3c, !PT ;  /* 0x0000000700047212 */ /* 0x000fca00078e3cff */
[----:B------:R0:W2:Y:S01]  /*0160*/  F2I.FTZ.U32.TRUNC.NTZ R3, R2 ;  /* 0x0000000200037305 */ /* 0x0000a2000021f000 */
[----:B------:R-:W-:Y:S01]  /*0170*/  ISETP.GE.AND P1, PT, R4, RZ, PT ;  /* 0x000000ff0400720c */ /* 0x000fe20003f26270 */
[----:B0-----:R-:W-:Y:S01]  /*0180*/  IMAD.MOV.U32 R2, RZ, RZ, RZ ;  /* 0x000000ffff027224 */ /* 0x001fe200078e00ff */
[----:B--2---:R-:W-:-:S05]  /*0190*/  IADD3 R5, PT, PT, RZ, -R3, RZ ;  /* 0x80000003ff057210 */ /* 0x004fca0007ffe0ff */
[----:B------:R-:W-:-:S04]  /*01a0*/  IMAD R5, R5, R6, RZ ;  /* 0x0000000605057224 */ /* 0x000fc800078e02ff */
[----:B------:R-:W-:-:S06]  /*01b0*/  IMAD.HI.U32 R3, R3, R5, R2 ;  /* 0x0000000503037227 */ /* 0x000fcc00078e0002 */
[----:B------:R-:W-:-:S05]  /*01c0*/  IMAD.HI.U32 R5, R3, R8, RZ ;  /* 0x0000000803057227 */ /* 0x000fca00078e00ff */
[----:B------:R-:W-:-:S05]  /*01d0*/  IADD3 R3, PT, PT, -R5, RZ, RZ ;  /* 0x000000ff05037210 */ /* 0x000fca0007ffe1ff */
[----:B------:R-:W-:-:S05]  /*01e0*/  IMAD R3, R6, R3, R8 ;  /* 0x0000000306037224 */ /* 0x000fca00078e0208 */
[----:B------:R-:W-:-:S13]  /*01f0*/  ISETP.GT.U32.AND P2, PT, R6, R3, PT ;  /* 0x000000030600720c */ /* 0x000fda0003f44070 */
[----:B------:R-:W-:Y:S01]  /*0200*/  @!P2 IMAD.IADD R3, R3, 0x1, -R6 ;  /* 0x000000010303a824 */ /* 0x000fe200078e0a06 */
[----:B------:R-:W-:Y:S02]  /*0210*/  @!P2 IADD3 R5, PT, PT, R5, 0x1, RZ ;  /* 0x000000010505a810 */ /* 0x000fe40007ffe0ff */
[----:B------:R-:W-:Y:S02]  /*0220*/  ISETP.NE.AND P2, PT, R7, RZ, PT ;  /* 0x000000ff0700720c */ /* 0x000fe40003f45270 */
[----:B------:R-:W-:Y:S02]  /*0230*/  ISETP.GE.U32.AND P0, PT, R3, R6, PT ;  /* 0x000000060300720c */ /* 0x000fe40003f06070 */
[----:B------:R-:W0:Y:S11]  /*0240*/  LDC.64 R2, c[0x0][0x390] ;  /* 0x0000e400ff027b82 */ /* 0x000e360000000a00 */
[----:B------:R-:W-:-:S05]  /*0250*/  @P0 VIADD R5, R5, 0x1 ;  /* 0x0000000105050836 */ /* 0x000fca0000000000 */
[----:B------:R-:W-:Y:S02]  /*0260*/  @!P1 IADD3 R5, PT, PT, -R5, RZ, RZ ;  /* 0x000000ff05059210 */ /* 0x000fe40007ffe1ff */
[----:B------:R-:W-:-:S05]  /*0270*/  @!P2 LOP3.LUT R5, RZ, R7, RZ, 0x33, !PT ;  /* 0x00000007ff05a212 */ /* 0x000fca00078e33ff */
[----:B0-----:R-:W-:Y:S02]  /*0280*/  IMAD.WIDE R2, R5, 0x4, R2 ;  /* 0x0000000405027825 */ /* 0x001fe400078e0202 */
[----:B------:R-:W0:Y:S04]  /*0290*/  LDC.64 R4, c[0x0][0x380] ;  /* 0x0000e000ff047b82 */ /* 0x000e280000000a00 */
[----:B------:R-:W1:Y:S01]  /*02a0*/  LDG.E R3, desc[UR4][R2.64] ;  /* 0x0000000402037981 */ /* 0x000e62000c1e1900 */
[----:B------:R-:W-:Y:S02]  /*02b0*/  IMAD.MOV.U32 R6, RZ, RZ, 0xfbff ;  /* 0x0000fbffff067424 */ /* 0x000fe400078e00ff */
[----:B-1----:R-:W-:-:S03]  /*02c0*/  IMAD R7, R0, UR6, R3 ;  /* 0x0000000600077c24 */ /* 0x002fc6000f8e0203 */
[----:B------:R-:W-:Y:S01]  /*02d0*/  PRMT R0, R6, 0x7610, R0 ;  /* 0x0000761006007816 */ /* 0x000fe20000000000 */
[----:B0-----:R-:W-:-:S05]  /*02e0*/  IMAD.WIDE R4, R7, 0x2, R4 ;  /* 0x0000000207047825 */ /* 0x001fca00078e0204 */
[----:B------:R-:W-:Y:S01]  /*02f0*/  STG.E.U16 desc[UR4][R4.64], R0 ;  /* 0x0000000004007986 */ /* 0x000fe2000c101504 */
[----:B------:R-:W-:Y:S05]  /*0300*/  EXIT ;  /* 0x000000000000794d */ /* 0x000fea0003800000 */
.L_x_0:
[----:B------:R-:W-:-:S00]  /*0310*/  BRA `(.L_x_0) ;  /* 0xfffffffc00fc7947 */ /* 0x000fc0000383ffff */
[----:B------:R-:W-:-:S00]  /*0320*/  NOP ;  /* 0x0000000000007918 */ /* 0x000fc00000000000 */
        /* <DEDUP_REMOVED lines=13> */
.L_x_83:


//--------------------- .text._ZN17fastertransformer24apply_repetition_penaltyI6__halfLb1EEEvPT_iiiiiPKiS5_S5_S5_if --------------------------
	.section	.text._ZN17fastertransformer24apply_repetition_penaltyI6__halfLb1EEEvPT_iiiiiPKiS5_S5_S5_if,"ax",@progbits
	.align	128
        .global         _ZN17fastertransformer24apply_repetition_penaltyI6__halfLb1EEEvPT_iiiiiPKiS5_S5_S5_if
        .type           _ZN17fastertransformer24apply_repetition_penaltyI6__halfLb1EEEvPT_iiiiiPKiS5_S5_S5_if,@function
        .size           _ZN17fastertransformer24apply_repetition_penaltyI6__halfLb1EEEvPT_iiiiiPKiS5_S5_S5_if,(.L_x_84 - _ZN17fastertransformer24apply_repetition_penaltyI6__halfLb1EEEvPT_iiiiiPKiS5_S5_S5_if)
        .other          _ZN17fastertransformer24apply_repetition_penaltyI6__halfLb1EEEvPT_iiiiiPKiS5_S5_S5_if,@"STO_CUDA_ENTRY STV_DEFAULT"
_ZN17fastertransformer24apply_repetition_penaltyI6__halfLb1EEEvPT_iiiiiPKiS5_S5_S5_if:
.text._ZN17fastertransformer24apply_repetition_penaltyI6__halfLb1EEEvPT_iiiiiPKiS5_S5_S5_if:
[----:B------:R-:W0:Y:S01]  /*0000*/  LDC R1, c[0x0][0x37c] ;  /* 0x0000df00ff017b82 */ /* 0x000e220000000800 */
[----:B------:R-:W1:Y:S01]  /*0010*/  LDCU UR4, c[0x0][0x398] ;  /* 0x00007300ff0477ac */ /* 0x000e620008000800 */
[----:B------:R-:W2:Y:S01]  /*0020*/  LDCU UR36, c[0x0][0x3c0] ;  /* 0x00007800ff2477ac */ /* 0x000ea20008000800 */
[----:B-1----:R-:W-:-:S09]  /*0030*/  UISETP.GT.AND UP0, UPT, UR4, URZ, UPT ;  /* 0x000000ff0400728c */ /* 0x002fd2000bf04270 */
[----:B--2---:R-:W-:Y:S05]  /*0040*/  BRA.U UP0, `(.L_x_1) ;  /* 0x0000000100407547 */ /* 0x004fea000b800000 */
[----:B------:R-:W-:Y:S01]  /*0050*/  MOV R0, 0xd8 ;  /* 0x000000d800007802 */ /* 0x000fe20000000f00 */
[----:B------:R-:W1:Y:S01]  /*0060*/  LDCU.64 UR4, c[0x4][0xd0] ;  /* 0x01001a00ff0477ac */ /* 0x000e620008000a00 */
[----:B------:R-:W-:Y:S02]  /*0070*/  HFMA2 R13, -RZ, RZ, 0, 0 ;  /* 0x00000000ff0d7431 */ /* 0x000fe400000001ff */
[----:B------:R-:W-:Y:S01]  /*0080*/  IMAD.MOV.U32 R8, RZ, RZ, 0x66 ;  /* 0x00000066ff087424 */ /* 0x000fe200078e00ff */
[----:B------:R2:W3:Y:S01]  /*0090*/  LDC.64 R2, c[0x4][R0] ;  /* 0x0100000000027b82 */ /* 0x0004e20000000a00 */
[----:B------:R-:W4:Y:S01]  /*00a0*/  LDCU.64 UR6, c[0x4][0xc0] ;  /* 0x01001800ff0677ac */ /* 0x000f220008000a00 */
[----:B------:R-:W-:Y:S01]  /*00b0*/  IMAD.MOV.U32 R12, RZ, RZ, 0x1 ;  /* 0x00000001ff0c7424 */ /* 0x000fe200078e00ff */
[----:B------:R-:W5:Y:S01]  /*00c0*/  LDCU.64 UR8, c[0x4][0x60] ;  /* 0x01000c00ff0877ac */ /* 0x000f620008000a00 */
[----:B-1----:R-:W-:Y:S02]  /*00d0*/  IMAD.U32 R4, RZ, RZ, UR4 ;  /* 0x00000004ff047e24 */ /* 0x002fe4000f8e00ff */
[----:B------:R-:W-:Y:S01]  /*00e0*/  IMAD.U32 R5, RZ, RZ, UR5 ;  /* 0x00000005ff057e24 */ /* 0x000fe2000f8e00ff */
[----:B----4-:R-:W-:Y:S01]  /*00f0*/  MOV R6, UR6 ;  /* 0x0000000600067c02 */ /* 0x010fe20008000f00 */
[----:B------:R-:W-:-:S02]  /*0100*/  IMAD.U32 R7, RZ, RZ, UR7 ;  /* 0x00000007ff077e24 */ /* 0x000fc4000f8e00ff */
[----:B-----5:R-:W-:Y:S01]  /*0110*/  IMAD.U32 R10, RZ, RZ, UR8 ;  /* 0x00000008ff0a7e24 */ /* 0x020fe2000f8e00ff */
[----:B--2---:R-:W-:-:S07]  /*0120*/  MOV R11, UR9 ;  /* 0x00000009000b7c02 */ /* 0x004fce0008000f00 */
[----:B------:R-:W-:-:S07]  /*0130*/  LEPC R20, `(.L_x_1) ;  /* 0x000000001014794e */ /* 0x000fce0000000000 */
[----:B0--3--:R-:W-:Y:S05]  /*0140*/  CALL.ABS.NOINC R2 ;  /* 0x0000000002007343 */ /* 0x009fea0003c00000 */
.L_x_1:
[----:B------:R-:W1:Y:S01]  /*0150*/  LDCU.64 UR4, c[0x0][0x3b8] ;  /* 0x00007700ff0477ac */ /* 0x000e620008000a00 */
[----:B------:R-:W2:Y:S01]  /*0160*/  S2R R0, SR_CTAID.X ;  /* 0x0000000000007919 */ /* 0x000ea20000002500 */
[----:B------:R-:W3:Y:S01]  /*0170*/  LDC.64 R12, c[0x0][0x358] ;  /* 0x0000d600ff0c7b82 */ /* 0x000ee20000000a00 */
[----:B------:R-:W4:Y:S01]  /*0180*/  S2R R3, SR_TID.X ;  /* 0x0000000000037919 */ /* 0x000f220000002100 */
[----:B------:R-:W0:Y:S06]  /*0190*/  S2R R5, SR_CgaCtaId ;  /* 0x0000000000057919 */ /* 0x000e2c0000008800 */
[----:B------:R-:W2:Y:S01]  /*01a0*/  LDC R11, c[0x0][0x398] ;  /* 0x0000e600ff0b7b82 */ /* 0x000ea20000000800 */
[----:B-1----:R-:W-:Y:S01]  /*01b0*/  ISETP.NE.U32.AND P0, PT, RZ, UR4, PT ;  /* 0x00000004ff007c0c */ /* 0x002fe2000bf05070 */
[----:B------:R-:W1:Y:S06]  /*01c0*/  LDCU UR4, c[0x0][0x3c0] ;  /* 0x00007800ff0477ac */ /* 0x000e6c0008000800 */
[----:B------:R-:W0:Y:S01]  /*01d0*/  LDC.64 R14, c[0x0][0x380] ;  /* 0x0000e000ff0e7b82 */ /* 0x000e220000000a00 */
[----:B------:R-:W-:-:S13]  /*01e0*/  ISETP.NE.AND.EX P0, PT, RZ, UR5, PT, P0 ;  /* 0x00000005ff007c0c */ /* 0x000fda000bf05300 */
[----:B------:R-:W4:Y:S01]  /*01f0*/  @P0 LDC.64 R6, c[0x0][0x3b8] ;  /* 0x0000ee00ff060b82 */ /* 0x000f220000000a00 */
[----:B---3--:R-:W-:Y:S01]  /*0200*/  @P0 R2UR UR6, R12 ;  /* 0x000000000c0602ca */ /* 0x008fe200000e0000 */
[----:B-1----:R-:W-:Y:S01]  /*0210*/  IMAD.U32 R2, RZ, RZ, UR4 ;  /* 0x00000004ff027e24 */ /* 0x002fe2000f8e00ff */
[----:B------:R-:W-:Y:S01]  /*0220*/  @P0 R2UR UR7, R13 ;  /* 0x000000000d0702ca */ /* 0x000fe200000e0000 */
[----:B------:R-:W1:Y:S01]  /*0230*/  LDCU UR4, c[0x0][0x394] ;  /* 0x00007280ff0477ac */ /* 0x000e620008000800 */
[----:B------:R-:W-:Y:S02]  /*0240*/  MOV R4, 0x400 ;  /* 0x0000040000047802 */ /* 0x000fe40000000f00 */
[----:B--2---:R-:W-:Y:S01]  /*0250*/  LEA R16, R11, 0x1f, 0x1 ;  /* 0x0000001f0b107811 */ /* 0x004fe200078e08ff */
[----:B----4-:R-:W-:-:S08]  /*0260*/  @P0 IMAD.WIDE.U32 R6, R0, 0x4, R6 ;  /* 0x0000000400060825 */ /* 0x010fd000078e0006 */
[----:B------:R2:W5:Y:S01]  /*0270*/  @P0 LDG.E R2, desc[UR6][R6.64] ;  /* 0x0000000606020981 */ /* 0x000562000c1e1900 */
[----:B------:R-:W-:Y:S02]  /*0280*/  ISETP.NE.AND P0, PT, R3, RZ, PT ;  /* 0x000000ff0300720c */ /* 0x000fe40003f05270 */
[----:B0-----:R-:W-:Y:S01]  /*0290*/  LEA R4, R5, R4, 0x18 ;  /* 0x0000000405047211 */ /* 0x001fe200078ec0ff */
[----:B-1----:R-:W-:Y:S01]  /*02a0*/  IMAD R5, R0, UR4, RZ ;  /* 0x0000000400057c24 */ /* 0x002fe2000f8e02ff */
[----:B------:R-:W-:-:S03]  /*02b0*/  LOP3.LUT R16, R16, 0xffffffe0, RZ, 0xc0, !PT ;  /* 0xffffffe010107812 */ /* 0x000fc600078ec0ff */
[----:B------:R-:W-:-:S04]  /*02c0*/  IMAD.WIDE R14, R5, 0x2, R14 ;  /* 0x00000002050e7825 */ /* 0x000fc800078e020e */
[----:B--2---:R-:W-:Y:S02]  /*02d0*/  IMAD.IADD R6, R16, 0x1, R4 ;  /* 0x0000000110067824 */ /* 0x004fe400078e0204 */
[----:B------:R-:W-:Y:S05]  /*02e0*/  @P0 BRA `(.L_x_2) ;  /* 0x0000000c00980947 */ /* 0x000fea0003800000 */
[----:B------:R-:W0:Y:S01]  /*02f0*/  LDC.64 R8, c[0x0][0x3a0] ;  /* 0x0000e800ff087b82 */ /* 0x000e220000000a00 */
[----:B------:R-:W-:Y:S02]  /*0300*/  R2UR UR4, R12 ;  /* 0x000000000c0472ca */ /* 0x000fe400000e0000 */
[----:B------:R-:W-:Y:S01]  /*0310*/  R2UR UR5, R13 ;  /* 0x000000000d0572ca */ /* 0x000fe200000e0000 */
[----:B0-----:R-:W-:-:S12]  /*0320*/  IMAD.WIDE.U32 R8, R0, 0x4, R8 ;  /* 0x0000000400087825 */ /* 0x001fd800078e0008 */
[----:B------:R-:W2:Y:S02]  /*0330*/  LDG.E R9, desc[UR4][R8.64] ;  /* 0x0000000408097981 */ /* 0x000ea4000c1e1900 */
[----:B--2---:R-:W-:-:S06]  /*0340*/  IMAD.WIDE R18, R9, 0x2, R14 ;  /* 0x0000000209127825 */ /* 0x004fcc00078e020e */
[----:B------:R-:W2:Y:S01]  /*0350*/  LDG.E.U16 R18, desc[UR4][R18.64] ;  /* 0x0000000412127981 */ /* 0x000ea2000c1e1500 */
[----:B------:R-:W0:Y:S01]  /*0360*/  LDCU UR4, c[0x0][0x3c4] ;  /* 0x00007880ff0477ac */ /* 0x000e220008000800 */
[C---:B------:R-:W-:Y:S01]  /*0370*/  LEA R10, R11.reuse, R6, 0x2 ;  /* 0x000000060b0a7211 */ /* 0x040fe200078e10ff */
[C---:B------:R-:W-:Y:S01]  /*0380*/  IMAD R21, R11.reuse, 0x2, R4 ;  /* 0x000000020b157824 */ /* 0x040fe200078e0204 */
[----:B------:R-:W-:-:S03]  /*0390*/  ISETP.GE.AND P0, PT, R11, 0x2, PT ;  /* 0x000000020b00780c */ /* 0x000fc60003f06270 */
[----:B------:R1:W-:Y:S01]  /*03a0*/  STS [R10+-0x4], R9 ;  /* 0xfffffc090a007388 */ /* 0x0003e20000000800 */
[----:B0-----:R-:W-:-:S05]  /*03b0*/  F2FP.F16.F32.PACK_AB R5, RZ, UR4 ;  /* 0x00000004ff057c3e */ /* 0x001fca00080000ff */
[----:B--2---:R-:W-:-:S05]  /*03c0*/  HADD2 R7, R18.H0_H0, -R5.H0_H0 ;  /* 0xa000000512077230 */ /* 0x004fca0000000800 */
[----:B------:R1:W-:Y:S01]  /*03d0*/  STS.U16 [R21+-0x2], R7 ;  /* 0xfffffe0715007388 */ /* 0x0003e20000000400 */
[----:B------:R-:W-:Y:S05]  /*03e0*/  @!P0 BRA `(.L_x_2) ;  /* 0x0000000c00588947 */ /* 0x000fea0003800000 */
[----:B-1----:R-:W0:Y:S01]  /*03f0*/  LDC R10, c[0x0][0x38c] ;  /* 0x0000e300ff0a7b82 */ /* 0x002e220000000800 */
[----:B------:R-:W-:Y:S01]  /*0400*/  IABS R19, R0 ;  /* 0x0000000000137213 */ /* 0x000fe20000000000 */
[----:B------:R-:W1:Y:S01]  /*0410*/  LDCU UR4, c[0x0][0x388] ;  /* 0x00007100ff0477ac */ /* 0x000e620008000800 */
[C---:B------:R-:W-:Y:S01]  /*0420*/  IADD3 R25, PT, PT, R11.reuse, -0x2, RZ ;  /* 0xfffffffe0b197810 */ /* 0x040fe20007ffe0ff */
[----:B------:R-:W-:Y:S01]  /*0430*/  VIADD R23, R11, 0xffffffff ;  /* 0xffffffff0b177836 */ /* 0x000fe20000000000 */
[----:B------:R-:W-:Y:S02]  /*0440*/  ISETP.GE.AND P2, PT, R0, RZ, PT ;  /* 0x000000ff0000720c */ /* 0x000fe40003f46270 */
[----:B0-----:R-:W-:-:S04]  /*0450*/  IABS R18, R10 ;  /* 0x0000000a00127213 */ /* 0x001fc80000000000 */
[----:B------:R-:W0:Y:S08]  /*0460*/  I2F.RP R7, R18 ;  /* 0x0000001200077306 */ /* 0x000e300000209400 */
[----:B0-----:R-:W0:Y:S02]  /*0470*/  MUFU.RCP R7, R7 ;  /* 0x0000000700077308 */ /* 0x001e240000001000 */
[----:B0-----:R-:W-:-:S06]  /*0480*/  VIADD R8, R7, 0xffffffe ;  /* 0x0ffffffe07087836 */ /* 0x001fcc0000000000 */
[----:B------:R0:W2:Y:S02]  /*0490*/  F2I.FTZ.U32.TRUNC.NTZ R9, R8 ;  /* 0x0000000800097305 */ /* 0x0000a4000021f000 */
[----:B0-----:R-:W-:Y:S01]  /*04a0*/  IMAD.MOV.U32 R8, RZ, RZ, RZ ;  /* 0x000000ffff087224 */ /* 0x001fe200078e00ff */
[----:B--2---:R-:W-:-:S05]  /*04b0*/  IADD3 R17, PT, PT, RZ, -R9, RZ ;  /* 0x80000009ff117210 */ /* 0x004fca0007ffe0ff */
[----:B------:R-:W-:-:S04]  /*04c0*/  IMAD R17, R17, R18, RZ ;  /* 0x0000001211117224 */ /* 0x000fc800078e02ff */
[----:B------:R-:W-:-:S04]  /*04d0*/  IMAD.HI.U32 R9, R9, R17, R8 ;  /* 0x0000001109097227 */ /* 0x000fc800078e0008 */
[----:B------:R-:W-:Y:S02]  /*04e0*/  IMAD.MOV.U32 R17, RZ, RZ, R19 ;  /* 0x000000ffff117224 */ /* 0x000fe400078e0013 */
[----:B-1----:R-:W-:Y:S02]  /*04f0*/  IMAD R8, R10, UR4, RZ ;  /* 0x000000040a087c24 */ /* 0x002fe4000f8e02ff */
[----:B------:R-:W-:-:S05]  /*0500*/  IMAD.HI.U32 R9, R9, R17, RZ ;  /* 0x0000001109097227 */ /* 0x000fca00078e00ff */
[----:B------:R-:W-:-:S05]  /*0510*/  IADD3 R9, PT, PT, -R9, RZ, RZ ;  /* 0x000000ff09097210 */ /* 0x000fca0007ffe1ff */
[----:B------:R-:W-:-:S05]  /*0520*/  IMAD R7, R18, R9, R17 ;  /* 0x0000000912077224 */ /* 0x000fca00078e0211 */
[----:B------:R-:W-:-:S13]  /*0530*/  ISETP.GT.U32.AND P0, PT, R18, R7, PT ;  /* 0x000000071200720c */ /* 0x000fda0003f04070 */
[----:B------:R-:W-:Y:S01]  /*0540*/  @!P0 IMAD.IADD R7, R7, 0x1, -R18 ;  /* 0x0000000107078824 */ /* 0x000fe200078e0a12 */
[----:B------:R-:W-:-:S04]  /*0550*/  ISETP.NE.AND P0, PT, R10, RZ, PT ;  /* 0x000000ff0a00720c */ /* 0x000fc80003f05270 */
[----:B------:R-:W-:-:S13]  /*0560*/  ISETP.GT.U32.AND P1, PT, R18, R7, PT ;  /* 0x000000071200720c */ /* 0x000fda0003f24070 */
[----:B------:R-:W-:Y:S01]  /*0570*/  @!P1 IMAD.IADD R7, R7, 0x1, -R18 ;  /* 0x0000000107079824 */ /* 0x000fe200078e0a12 */
[----:B------:R-:W-:-:S03]  /*0580*/  ISETP.GE.U32.AND P1, PT, R25, 0x3, PT ;  /* 0x000000031900780c */ /* 0x000fc60003f26070 */
[----:B------:R-:W-:Y:S01]  /*0590*/  @!P2 IMAD.MOV R7, RZ, RZ, -R7 ;  /* 0x000000ffff07a224 */ /* 0x000fe200078e0a07 */
[----:B------:R-:W-:-:S04]  /*05a0*/  @!P0 LOP3.LUT R7, RZ, R10, RZ, 0x33, !PT ;  /* 0x0000000aff078212 */ /* 0x000fc800078e33ff */
[----:B------:R-:W-:-:S05]  /*05b0*/  MOV R9, R7 ;  /* 0x0000000700097202 */ /* 0x000fca0000000f00 */
[----:B------:R-:W-:Y:S05]  /*05c0*/  @!P1 BRA `(.L_x_3) ;  /* 0x0000000400a49947 */ /* 0x000fea0003800000 */
[----:B------:R-:W0:Y:S01]  /*05d0*/  LDCU UR4, c[0x0][0x398] ;  /* 0x00007300ff0477ac */ /* 0x000e220008000800 */
[----:B------:R-:W-:Y:S01]  /*05e0*/  LOP3.LUT R23, R23, 0xfffffffc, RZ, 0xc0, !PT ;  /* 0xfffffffc17177812 */ /* 0x000fe200078ec0ff */
[C---:B------:R-:W-:Y:S01]  /*05f0*/  IMAD R17, R11.reuse, 0x4, R16 ;  /* 0x000000040b117824 */ /* 0x040fe200078e0210 */
[C---:B------:R-:W-:Y:S01]  /*0600*/  IADD3 R20, PT, PT, R11.reuse, -0x5, RZ ;  /* 0xfffffffb0b147810 */ /* 0x040fe20007ffe0ff */
[C---:B------:R-:W-:Y:S01]  /*0610*/  VIADD R22, R11.reuse, 0xfffffffc ;  /* 0xfffffffc0b167836 */ /* 0x040fe20000000000 */
[----:B------:R-:W-:Y:S01]  /*0620*/  BSSY.RECONVERGENT B0, `(.L_x_4) ;  /* 0x0000062000007945 */ /* 0x000fe20003800200 */
[----:B------:R-:W-:Y:S01]  /*0630*/  VIADD R24, R11, 0xfffffffd ;  /* 0xfffffffd0b187836 */ /* 0x000fe20000000000 */
[----:B------:R-:W-:Y:S01]  /*0640*/  MOV R11, R0 ;  /* 0x00000000000b7202 */ /* 0x000fe20000000f00 */
[----:B------:R-:W-:Y:S01]  /*0650*/  IMAD R10, R25, R8, -R7 ;  /* 0x00000008190a7224 */ /* 0x000fe200078e0a07 */
[----:B------:R-:W-:Y:S01]  /*0660*/  IADD3 R18, PT, PT, R17, -0x8, R4 ;  /* 0xfffffff811127810 */ /* 0x000fe20007ffe004 */
[----:B------:R-:W-:-:S02]  /*0670*/  VIADD R21, R21, 0xfffffffc ;  /* 0xfffffffc15157836 */ /* 0x000fc40000000000 */
[----:B------:R-:W-:Y:S02]  /*0680*/  IMAD.MOV.U32 R9, RZ, RZ, R7 ;  /* 0x000000ffff097224 */ /* 0x000fe400078e0007 */
[----:B------:R-:W-:Y:S02]  /*0690*/  IMAD.MOV R23, RZ, RZ, -R23 ;  /* 0x000000ffff177224 */ /* 0x000fe400078e0a17 */
[-CC-:B------:R-:W-:Y:S02]  /*06a0*/  IMAD R20, R20, R8.reuse, -R7.reuse ;  /* 0x0000000814147224 */ /* 0x180fe400078e0a07 */
[-CC-:B------:R-:W-:Y:S01]  /*06b0*/  IMAD R22, R22, R8.reuse, -R7.reuse ;  /* 0x0000000816167224 */ /* 0x180fe200078e0a07 */
[----:B0-----:R-:W-:Y:S01]  /*06c0*/  MOV R25, UR4 ;  /* 0x0000000400197c02 */ /* 0x001fe20008000f00 */
[----:B------:R-:W-:-:S07]  /*06d0*/  IMAD R24, R24, R8, -R7 ;  /* 0x0000000818187224 */ /* 0x000fce00078e0a07 */
.L_x_5:
[----:B------:R-:W-:-:S05]  /*06e0*/  VIADD R17, R25, 0xfffffffe ;  /* 0xfffffffe19117836 */ /* 0x000fca0000000000 */
[----:B------:R-:W-:-:S04]  /*06f0*/  ISETP.GE.AND P1, PT, R17, UR36, PT ;  /* 0x0000002411007c0c */ /* 0x000fc8000bf26270 */
[----:B-----5:R-:W-:-:S13]  /*0700*/  ISETP.GE.AND P1, PT, R17, R2, !P1 ;  /* 0x000000021100720c */ /* 0x020fda0004f26270 */
[----:B------:R-:W0:Y:S01]  /*0710*/  @!P1 LDC.64 R16, c[0x0][0x3b0] ;  /* 0x0000ec00ff109b82 */ /* 0x000e220000000a00 */
[----:B------:R-:W-:Y:S01]  /*0720*/  @!P1 IMAD.IADD R28, R10, 0x1, R11 ;  /* 0x000000010a1c9824 */ /* 0x000fe200078e020b */
[----:B------:R-:W-:Y:S02]  /*0730*/  @!P1 R2UR UR4, R12 ;  /* 0x000000000c0492ca */ /* 0x000fe400000e0000 */
[----:B------:R-:W-:Y:S02]  /*0740*/  @!P1 R2UR UR5, R13 ;  /* 0x000000000d0592ca */ /* 0x000fe400000e0000 */
[----:B------:R-:W-:-:S05]  /*0750*/  @!P1 IADD3 R27, PT, PT, R9, R28, RZ ;  /* 0x0000001c091b9210 */ /* 0x000fca0007ffe0ff */
[----:B0-----:R-:W-:Y:S02]  /*0760*/  @!P1 IMAD.WIDE R26, R27, 0x4, R16 ;  /* 0x000000041b1a9825 */ /* 0x001fe400078e0210 */
[----:B------:R-:W0:Y:S04]  /*0770*/  @!P1 LDC.64 R16, c[0x0][0x3a8] ;  /* 0x0000ea00ff109b82 */ /* 0x000e280000000a00 */
[----:B------:R-:W2:Y:S02]  /*0780*/  @!P1 LDG.E R9, desc[UR4][R26.64] ;  /* 0x000000041a099981 */ /* 0x000ea4000c1e1900 */
[----:B--2---:R-:W-:-:S04]  /*0790*/  @!P1 IMAD.IADD R19, R28, 0x1, R9 ;  /* 0x000000011c139824 */ /* 0x004fc800078e0209 */
[----:B0-----:R-:W-:-:S05]  /*07a0*/  @!P1 IMAD.WIDE R16, R19, 0x4, R16 ;  /* 0x0000000413109825 */ /* 0x001fca00078e0210 */
[----:B------:R0:W2:Y:S02]  /*07b0*/  @!P1 LDG.E R19, desc[UR4][R16.64] ;  /* 0x0000000410139981 */ /* 0x0000a4000c1e1900 */
[----:B0-----:R-:W-:-:S05]  /*07c0*/  VIADD R17, R25, 0xfffffffe ;  /* 0xfffffffe19117836 */ /* 0x001fca0000000000 */
[----:B------:R-:W-:-:S04]  /*07d0*/  ISETP.GT.AND P2, PT, R17, UR36, PT ;  /* 0x0000002411007c0c */ /* 0x000fc8000bf44270 */
[----:B------:R-:W-:-:S13]  /*07e0*/  ISETP.GT.AND P2, PT, R17, R2, !P2 ;  /* 0x000000021100720c */ /* 0x000fda0005744270 */
[----:B------:R-:W0:Y:S01]  /*07f0*/  @!P2 LDC.64 R16, c[0x0][0x3b0] ;  /* 0x0000ec00ff10ab82 */ /* 0x000e220000000a00 */
[----:B--2---:R-:W-:-:S06]  /*0800*/  @!P1 IMAD.WIDE R28, R19, 0x2, R14 ;  /* 0x00000002131c9825 */ /* 0x004fcc00078e020e */
[----:B------:R-:W2:Y:S01]  /*0810*/  @!P1 LDG.E.U16 R28, desc[UR4][R28.64] ;  /* 0x000000041c1c9981 */ /* 0x000ea2000c1e1500 */
[----:B------:R-:W-:Y:S02]  /*0820*/  @!P2 R2UR UR4, R12 ;  /* 0x000000000c04a2ca */ /* 0x000fe400000e0000 */
[----:B------:R-:W-:Y:S01]  /*0830*/  @!P2 R2UR UR5, R13 ;  /* 0x000000000d05a2ca */ /* 0x000fe200000e0000 */
[----:B------:R1:W-:Y:S01]  /*0840*/  @!P1 STS [R18], R19 ;  /* 0x0000001312009388 */ /* 0x0003e20000000800 */
[----:B--2---:R-:W-:Y:S01]  /*0850*/  @!P1 HADD2 R26, R28.H0_H0, -R5.H0_H0 ;  /* 0xa00000051c1a9230 */ /* 0x004fe20000000800 */
[----:B------:R-:W-:-:S05]  /*0860*/  @!P2 IADD3 R28, PT, PT, R24, R11, RZ ;  /* 0x0000000b181ca210 */ /* 0x000fca0007ffe0ff */
[----:B------:R-:W-:-:S04]  /*0870*/  @!P2 IMAD.IADD R27, R9, 0x1, R28 ;  /* 0x00000001091ba824 */ /* 0x000fc800078e021c */
[----:B0-----:R-:W-:-:S05]  /*0880*/  @!P2 IMAD.WIDE R16, R27, 0x4, R16 ;  /* 0x000000041b10a825 */ /* 0x001fca00078e0210 */
[----:B------:R0:W2:Y:S02]  /*0890*/  @!P2 LDG.E R9, desc[UR4][R16.64] ;  /* 0x000000041009a981 */ /* 0x0000a4000c1e1900 */
[----:B0-----:R-:W0:Y:S01]  /*08a0*/  @!P2 LDC.64 R16, c[0x0][0x3a8] ;  /* 0x0000ea00ff10ab82 */ /* 0x001e220000000a00 */
[----:B--2---:R-:W-:-:S04]  /*08b0*/  @!P2 IMAD.IADD R29, R28, 0x1, R9 ;  /* 0x000000011c1da824 */ /* 0x004fc800078e0209 */
[----:B0-----:R-:W-:-:S05]  /*08c0*/  @!P2 IMAD.WIDE R28, R29, 0x4, R16 ;  /* 0x000000041d1ca825 */ /* 0x001fca00078e0210 */
[----:B------:R-:W2:Y:S01]  /*08d0*/  @!P2 LDG.E R27, desc[UR4][R28.64] ;  /* 0x000000041c1ba981 */ /* 0x000ea2000c1e1900 */
[----:B-1----:R-:W-:-:S04]  /*08e0*/  IADD3 R19, PT, PT, R25, -0x4, RZ ;  /* 0xfffffffc19137810 */ /* 0x002fc80007ffe0ff */
[----:B------:R-:W-:-:S04]  /*08f0*/  ISETP.GE.AND P0, PT, R19, UR36, PT ;  /* 0x0000002413007c0c */ /* 0x000fc8000bf06270 */
[----:B------:R-:W-:Y:S01]  /*0900*/  ISETP.GE.AND P0, PT, R19, R2, !P0 ;  /* 0x000000021300720c */ /* 0x000fe20004706270 */
[----:B--2---:R-:W-:-:S06]  /*0910*/  @!P2 IMAD.WIDE R28, R27, 0x2, R14 ;  /* 0x000000021b1ca825 */ /* 0x004fcc00078e020e */
[----:B------:R-:W2:Y:S01]  /*0920*/  @!P2 LDG.E.U16 R28, desc[UR4][R28.64] ;  /* 0x000000041c1ca981 */ /* 0x000ea2000c1e1500 */
[----:B------:R-:W-:-:S05]  /*0930*/  PRMT R17, R26, 0x7610, R17 ;  /* 0x000076101a117816 */ /* 0x000fca0000000011 */
[----:B------:R-:W-:Y:S02]  /*0940*/  @!P0 R2UR UR4, R12 ;  /* 0x000000000c0482ca */ /* 0x000fe400000e0000 */
[----:B------:R-:W-:Y:S01]  /*0950*/  @!P0 R2UR UR5, R13 ;  /* 0x000000000d0582ca */ /* 0x000fe200000e0000 */
[----:B------:R0:W-:Y:S04]  /*0960*/  @!P1 STS.U16 [R21], R17 ;  /* 0x0000001115009388 */ /* 0x0001e80000000400 */
[----:B------:R-:W-:Y:S01]  /*0970*/  @!P2 STS [R18+-0x4], R27 ;  /* 0xfffffc1b1200a388 */ /* 0x000fe20000000800 */
[----:B0-----:R-:W0:Y:S01]  /*0980*/  @!P0 LDC.64 R16, c[0x0][0x3b0] ;  /* 0x0000ec00ff108b82 */ /* 0x001e220000000a00 */
[----:B--2---:R-:W-:-:S05]  /*0990*/  @!P2 HADD2 R26, R28.H0_H0, -R5.H0_H0 ;  /* 0xa00000051c1aa230 */ /* 0x004fca0000000800 */
[----:B------:R-:W-:Y:S01]  /*09a0*/  PRMT R29, R26, 0x7610, R29 ;  /* 0x000076101a1d7816 */ /* 0x000fe2000000001d */
[----:B------:R-:W-:-:S04]  /*09b0*/  @!P0 IMAD.IADD R26, R22, 0x1, R11 ;  /* 0x00000001161a8824 */ /* 0x000fc800078e020b */
[----:B------:R1:W-:Y:S02]  /*09c0*/  @!P2 STS.U16 [R21+-0x2], R29 ;  /* 0xfffffe1d1500a388 */ /* 0x0003e40000000400 */
[----:B-1----:R-:W-:-:S04]  /*09d0*/  @!P0 IMAD.IADD R29, R9, 0x1, R26 ;  /* 0x00000001091d8824 */ /* 0x002fc800078e021a */
[----:B0-----:R-:W-:Y:S02]  /*09e0*/  @!P0 IMAD.WIDE R28, R29, 0x4, R16 ;  /* 0x000000041d1c8825 */ /* 0x001fe400078e0210 */
[----:B------:R-:W0:Y:S03]  /*09f0*/  @!P0 LDC.64 R16, c[0x0][0x3a8] ;  /* 0x0000ea00ff108b82 */ /* 0x000e260000000a00 */
[----:B------:R-:W2:Y:S02]  /*0a00*/  @!P0 LDG.E R9, desc[UR4][R28.64] ;  /* 0x000000041c098981 */ /* 0x000ea4000c1e1900 */
[----:B--2---:R-:W-:-:S05]  /*0a10*/  @!P0 IADD3 R26, PT, PT, R26, R9, RZ ;  /* 0x000000091a1a8210 */ /* 0x004fca0007ffe0ff */
[----:B0-----:R-:W-:-:S06]  /*0a20*/  @!P0 IMAD.WIDE R26, R26, 0x4, R16 ;  /* 0x000000041a1a8825 */ /* 0x001fcc00078e0210 */
[----:B------:R-:W2:Y:S01]  /*0a30*/  @!P0 LDG.E R27, desc[UR4][R26.64] ;  /* 0x000000041a1b8981 */ /* 0x000ea2000c1e1900 */
[----:B------:R-:W-:-:S05]  /*0a40*/  VIADD R25, R25, 0xfffffffb ;  /* 0xfffffffb19197836 */ /* 0x000fca0000000000 */
[----:B------:R-:W-:-:S04]  /*0a50*/  ISETP.GE.AND P1, PT, R25, UR36, PT ;  /* 0x0000002419007c0c */ /* 0x000fc8000bf26270 */
[----:B------:R-:W-:Y:S01]  /*0a60*/  ISETP.GE.AND P1, PT, R25, R2, !P1 ;  /* 0x000000021900720c */ /* 0x000fe20004f26270 */
[----:B--2---:R-:W-:-:S05]  /*0a70*/  @!P0 IMAD.WIDE R16, R27, 0x2, R14 ;  /* 0x000000021b108825 */ /* 0x004fca00078e020e */
[----:B------:R0:W2:Y:S07]  /*0a80*/  @!P0 LDG.E.U16 R26, desc[UR4][R16.64] ;  /* 0x00000004101a8981 */ /* 0x0000ae000c1e1500 */
[----:B------:R-:W-:Y:S02]  /*0a90*/  @!P1 R2UR UR4, R12 ;  /* 0x000000000c0492ca */ /* 0x000fe400000e0000 */
[----:B------:R-:W-:Y:S01]  /*0aa0*/  @!P1 R2UR UR5, R13 ;  /* 0x000000000d0592ca */ /* 0x000fe200000e0000 */
[----:B------:R1:W-:Y:S01]  /*0ab0*/  @!P0 STS [R18+-0x8], R27 ;  /* 0xfffff81b12008388 */ /* 0x0003e20000000800 */
[----:B0-----:R-:W0:Y:S01]  /*0ac0*/  @!P1 LDC.64 R16, c[0x0][0x3b0] ;  /* 0x0000ec00ff109b82 */ /* 0x001e220000000a00 */
[----:B--2---:R-:W-:-:S02]  /*0ad0*/  @!P0 HADD2 R25, R26.H0_H0, -R5.H0_H0 ;  /* 0xa00000051a198230 */ /* 0x004fc40000000800 */
[----:B------:R-:W-:-:S05]  /*0ae0*/  @!P1 IMAD.IADD R26, R20, 0x1, R11 ;  /* 0x00000001141a9824 */ /* 0x000fca00078e020b */
[----:B------:R-:W-:-:S05]  /*0af0*/  @!P1 IADD3 R29, PT, PT, R9, R26, RZ ;  /* 0x0000001a091d9210 */ /* 0x000fca0007ffe0ff */
[----:B0-----:R-:W-:Y:S02]  /*0b00*/  @!P1 IMAD.WIDE R28, R29, 0x4, R16 ;  /* 0x000000041d1c9825 */ /* 0x001fe400078e0210 */
[----:B------:R-:W1:Y:S03]  /*0b10*/  @!P1 LDC.64 R16, c[0x0][0x3a8] ;  /* 0x0000ea00ff109b82 */ /* 0x000e660000000a00 */
[----:B------:R-:W2:Y:S02]  /*0b20*/  @!P1 LDG.E R9, desc[UR4][R28.64] ;  /* 0x000000041c099981 */ /* 0x000ea4000c1e1900 */
[----:B--2---:R-:W-:-:S04]  /*0b30*/  @!P1 IMAD.IADD R26, R26, 0x1, R9 ;  /* 0x000000011a1a9824 */ /* 0x004fc800078e0209 */
[----:B-1----:R-:W-:-:S06]  /*0b40*/  @!P1 IMAD.WIDE R26, R26, 0x4, R16 ;  /* 0x000000041a1a9825 */ /* 0x002fcc00078e0210 */
[----:B------:R-:W2:Y:S01]  /*0b50*/  @!P1 LDG.E R27, desc[UR4][R26.64] ;  /* 0x000000041a1b9981 */ /* 0x000ea2000c1e1900 */
[----:B------:R-:W-:Y:S01]  /*0b60*/  PRMT R29, R25, 0x7610, R29 ;  /* 0x00007610191d7816 */ /* 0x000fe2000000001d */
[----:B------:R-:W-:Y:S02]  /*0b70*/  VIADD R23, R23, 0x4 ;  /* 0x0000000417177836 */ /* 0x000fe40000000000 */
[----:B--2---:R-:W-:-:S06]  /*0b80*/  @!P1 IMAD.WIDE R16, R27, 0x2, R14 ;  /* 0x000000021b109825 */ /* 0x004fcc00078e020e */
[----:B------:R-:W2:Y:S01]  /*0b90*/  @!P1 LDG.E.U16 R16, desc[UR4][R16.64] ;  /* 0x0000000410109981 */ /* 0x000ea2000c1e1500 */
[----:B------:R-:W-:Y:S01]  /*0ba0*/  MOV R25, R19 ;  /* 0x0000001300197202 */ /* 0x000fe20000000f00 */
[----:B------:R-:W-:Y:S02]  /*0bb0*/  IMAD R11, R8, -0x4, R11 ;  /* 0xfffffffc080b7824 */ /* 0x000fe400078e020b */
[----:B------:R-:W-:Y:S01]  /*0bc0*/  @!P0 STS.U16 [R21+-0x4], R29 ;  /* 0xfffffc1d15008388 */ /* 0x000fe20000000400 */
[----:B------:R-:W-:-:S03]  /*0bd0*/  ISETP.NE.AND P0, PT, R23, RZ, PT ;  /* 0x000000ff1700720c */ /* 0x000fc60003f05270 */
[----:B------:R0:W-:Y:S02]  /*0be0*/  @!P1 STS [R18+-0xc], R27 ;  /* 0xfffff41b12009388 */ /* 0x0001e40000000800 */
[----:B0-----:R-:W-:Y:S02]  /*0bf0*/  VIADD R18, R18, 0xfffffff0 ;  /* 0xfffffff012127836 */ /* 0x001fe40000000000 */
[----:B--2---:R-:W-:-:S05]  /*0c00*/  @!P1 HADD2 R17, R16.H0_H0, -R5.H0_H0 ;  /* 0xa000000510119230 */ /* 0x004fca0000000800 */
[----:B------:R0:W-:Y:S02]  /*0c10*/  @!P1 STS.U16 [R21+-0x6], R17 ;  /* 0xfffffa1115009388 */ /* 0x0001e40000000400 */
[----:B0-----:R-:W-:Y:S01]  /*0c20*/  VIADD R21, R21, 0xfffffff8 ;  /* 0xfffffff815157836 */ /* 0x001fe20000000000 */
[----:B------:R-:W-:Y:S06]  /*0c30*/  @P0 BRA `(.L_x_5) ;  /* 0xfffffff800a80947 */ /* 0x000fec000383ffff */
[----:B------:R-:W-:Y:S05]  /*0c40*/  BSYNC.RECONVERGENT B0 ;  /* 0x0000000000007941 */ /* 0x000fea0003800200 */
.L_x_4:
[----:B------:R-:W-:-:S07]  /*0c50*/  IADD3 R25, PT, PT, R25, -0x2, RZ ;  /* 0xfffffffe19197810 */ /* 0x000fce0007ffe0ff */
.L_x_3:
[----:B------:R-:W0:Y:S02]  /*0c60*/  LDC R22, c[0x0][0x398] ;  /* 0x0000e600ff167b82 */ /* 0x000e240000000800 */
[----:B0-----:R-:W-:-:S05]  /*0c70*/  VIADD R22, R22, 0xffffffff ;  /* 0xffffffff16167836 */ /* 0x001fca0000000000 */
[----:B------:R-:W-:-:S04]  /*0c80*/  LOP3.LUT R10, R22, 0x3, RZ, 0xc0, !PT ;  /* 0x00000003160a7812 */ /* 0x000fc800078ec0ff */
[----:B------:R-:W-:-:S13]  /*0c90*/  ISETP.NE.AND P0, PT, R10, RZ, PT ;  /* 0x000000ff0a00720c */ /* 0x000fda0003f05270 */
[----:B------:R-:W-:Y:S05]  /*0ca0*/  @!P0 BRA `(.L_x_2) ;  /* 0x0000000400288947 */ /* 0x000fea0003800000 */
[----:B------:R-:W-:Y:S01]  /*0cb0*/  ISETP.NE.AND P0, PT, R10, 0x1, PT ;  /* 0x000000010a00780c */ /* 0x000fe20003f05270 */
[----:B------:R-:W0:-:S12]  /*0cc0*/  LDCU UR5, c[0x0][0x3c0] ;  /* 0x00007800ff0577ac */ /* 0x000e180008000800 */
[----:B------:R-:W-:Y:S05]  /*0cd0*/  @!P0 BRA `(.L_x_6) ;  /* 0x0000000000bc8947 */ /* 0x000fea0003800000 */
[----:B------:R-:W1:Y:S02]  /*0ce0*/  LDCU UR4, c[0x0][0x3c0] ;  /* 0x00007800ff0477ac */ /* 0x000e640008000800 */
[----:B-1----:R-:W-:-:S04]  /*0cf0*/  ISETP.GE.AND P0, PT, R25, UR4, PT ;  /* 0x0000000419007c0c */ /* 0x002fc8000bf06270 */
[----:B-----5:R-:W-:-:S13]  /*0d00*/  ISETP.GE.AND P0, PT, R25, R2, !P0 ;  /* 0x000000021900720c */ /* 0x020fda0004706270 */
[----:B------:R-:W1:Y:S01]  /*0d10*/  @!P0 LDC.64 R10, c[0x0][0x3b0] ;  /* 0x0000ec00ff0a8b82 */ /* 0x000e620000000a00 */
[----:B------:R-:W-:Y:S01]  /*0d20*/  @!P0 IMAD.IADD R16, R0, 0x1, -R7 ;  /* 0x0000000100108824 */ /* 0x000fe200078e0a07 */
[----:B------:R-:W-:Y:S02]  /*0d30*/  @!P0 R2UR UR6, R12 ;  /* 0x000000000c0682ca */ /* 0x000fe400000e0000 */
[----:B------:R-:W-:Y:S01]  /*0d40*/  @!P0 R2UR UR7, R13 ;  /* 0x000000000d0782ca */ /* 0x000fe200000e0000 */
[----:B------:R-:W-:-:S05]  /*0d50*/  @!P0 IMAD R20, R25, R8, R16 ;  /* 0x0000000819148224 */ /* 0x000fca00078e0210 */
[----:B------:R-:W-:-:S05]  /*0d60*/  @!P0 IADD3 R17, PT, PT, R9, R20, RZ ;  /* 0x0000001409118210 */ /* 0x000fca0007ffe0ff */
[----:B-1----:R-:W-:-:S05]  /*0d70*/  @!P0 IMAD.WIDE R10, R17, 0x4, R10 ;  /* 0x00000004110a8825 */ /* 0x002fca00078e020a */
[----:B------:R1:W2:Y:S01]  /*0d80*/  @!P0 LDG.E R9, desc[UR6][R10.64] ;  /* 0x000000060a098981 */ /* 0x0002a2000c1e1900 */
[----:B------:R-:W-:-:S04]  /*0d90*/  ISETP.GT.AND P1, PT, R25, UR4, PT ;  /* 0x0000000419007c0c */ /* 0x000fc8000bf24270 */
[----:B------:R-:W-:-:S13]  /*0da0*/  ISETP.GT.AND P1, PT, R25, R2, !P1 ;  /* 0x000000021900720c */ /* 0x000fda0004f24270 */
[----:B------:R-:W3:Y:S01]  /*0db0*/  @!P1 LDC.64 R16, c[0x0][0x3b0] ;  /* 0x0000ec00ff109b82 */ /* 0x000ee20000000a00 */
[----:B------:R-:W-:Y:S01]  /*0dc0*/  @!P1 VIADD R19, R25, 0xffffffff ;  /* 0xffffffff19139836 */ /* 0x000fe20000000000 */
[----:B------:R-:W-:Y:S01]  /*0dd0*/  @!P1 R2UR UR6, R12 ;  /* 0x000000000c0692ca */ /* 0x000fe200000e0000 */
[----:B------:R-:W-:Y:S01]  /*0de0*/  @!P1 IMAD.IADD R24, R0, 0x1, -R7 ;  /* 0x0000000100189824 */ /* 0x000fe200078e0a07 */
[----:B------:R-:W-:-:S03]  /*0df0*/  @!P1 R2UR UR7, R13 ;  /* 0x000000000d0792ca */ /* 0x000fc600000e0000 */
[----:B------:R-:W-:Y:S01]  /*0e00*/  @!P1 IMAD R24, R19, R8, R24 ;  /* 0x0000000813189224 */ /* 0x000fe200078e0218 */
[----:B-1----:R-:W1:Y:S04]  /*0e10*/  @!P1 LDC.64 R10, c[0x0][0x3a8] ;  /* 0x0000ea00ff0a9b82 */ /* 0x002e680000000a00 */
[----:B--2---:R-:W-:Y:S01]  /*0e20*/  @!P1 IADD3 R19, PT, PT, R9, R24, RZ ;  /* 0x0000001809139210 */ /* 0x004fe20007ffe0ff */
[----:B------:R-:W-:-:S04]  /*0e30*/  @!P0 IMAD.IADD R21, R20, 0x1, R9 ;  /* 0x0000000114158824 */ /* 0x000fc800078e0209 */
[----:B---3--:R-:W-:Y:S02]  /*0e40*/  @!P1 IMAD.WIDE R18, R19, 0x4, R16 ;  /* 0x0000000413129825 */ /* 0x008fe400078e0210 */
[----:B------:R-:W2:Y:S03]  /*0e50*/  @!P0 LDC.64 R16, c[0x0][0x3a8] ;  /* 0x0000ea00ff108b82 */ /* 0x000ea60000000a00 */
[----:B------:R-:W3:Y:S01]  /*0e60*/  @!P1 LDG.E R9, desc[UR6][R18.64] ;  /* 0x0000000612099981 */ /* 0x000ee2000c1e1900 */
[C---:B------:R-:W-:Y:S02]  /*0e70*/  @!P0 R2UR UR6, R12.reuse ;  /* 0x000000000c0682ca */ /* 0x040fe400000e0000 */
[----:B------:R-:W-:Y:S02]  /*0e80*/  @!P0 R2UR UR7, R13 ;  /* 0x000000000d0782ca */ /* 0x000fe400000e0000 */
[----:B------:R-:W-:-:S02]  /*0e90*/  @!P1 R2UR UR8, R12 ;  /* 0x000000000c0892ca */ /* 0x000fc400000e0000 */
[----:B------:R-:W-:Y:S01]  /*0ea0*/  @!P1 R2UR UR9, R13 ;  /* 0x000000000d0992ca */ /* 0x000fe200000e0000 */
[----:B--2---:R-:W-:-:S08]  /*0eb0*/  @!P0 IMAD.WIDE R16, R21, 0x4, R16 ;  /* 0x0000000415108825 */ /* 0x004fd000078e0210 */
[----:B------:R-:W2:Y:S01]  /*0ec0*/  @!P0 LDG.E R17, desc[UR6][R16.64] ;  /* 0x0000000610118981 */ /* 0x000ea2000c1e1900 */
[----:B---3--:R-:W-:-:S04]  /*0ed0*/  @!P1 IMAD.IADD R23, R24, 0x1, R9 ;  /* 0x0000000118179824 */ /* 0x008fc800078e0209 */
[----:B-1----:R-:W-:-:S05]  /*0ee0*/  @!P1 IMAD.WIDE R10, R23, 0x4, R10 ;  /* 0x00000004170a9825 */ /* 0x002fca00078e020a */
[----:B------:R-:W3:Y:S01]  /*0ef0*/  @!P1 LDG.E R23, desc[UR8][R10.64] ;  /* 0x000000080a179981 */ /* 0x000ee2000c1e1900 */
[----:B--2---:R-:W-:-:S06]  /*0f00*/  @!P0 IMAD.WIDE R18, R17, 0x2, R14 ;  /* 0x0000000211128825 */ /* 0x004fcc00078e020e */
[----:B------:R-:W2:Y:S01]  /*0f10*/  @!P0 LDG.E.U16 R18, desc[UR6][R18.64] ;  /* 0x0000000612128981 */ /* 0x000ea2000c1e1500 */
[----:B---3--:R-:W-:-:S06]  /*0f20*/  @!P1 IMAD.WIDE R20, R23, 0x2, R14 ;  /* 0x0000000217149825 */ /* 0x008fcc00078e020e */
[----:B------:R-:W3:Y:S01]  /*0f30*/  @!P1 LDG.E.U16 R20, desc[UR8][R20.64] ;  /* 0x0000000814149981 */ /* 0x000ee2000c1e1500 */
[C---:B------:R-:W-:Y:S01]  /*0f40*/  LEA R24, R25.reuse, R6, 0x2 ;  /* 0x0000000619187211 */ /* 0x040fe200078e10ff */
[----:B------:R-:W-:-:S04]  /*0f50*/  IMAD R16, R25, 0x2, R4 ;  /* 0x0000000219107824 */ /* 0x000fc800078e0204 */
[----:B------:R1:W-:Y:S01]  /*0f60*/  @!P0 STS [R24], R17 ;  /* 0x0000001118008388 */ /* 0x0003e20000000800 */
[----:B--2---:R-:W-:-:S05]  /*0f70*/  @!P0 HADD2 R11, R18.H0_H0, -R5.H0_H0 ;  /* 0xa0000005120b8230 */ /* 0x004fca0000000800 */
[----:B------:R1:W-:Y:S04]  /*0f80*/  @!P0 STS.U16 [R16], R11 ;  /* 0x0000000b10008388 */ /* 0x0003e80000000400 */
[----:B------:R1:W-:Y:S01]  /*0f90*/  @!P1 STS [R24+-0x4], R23 ;  /* 0xfffffc1718009388 */ /* 0x0003e20000000800 */
[----:B------:R-:W-:Y:S01]  /*0fa0*/  IADD3 R25, PT, PT, R25, -0x2, RZ ;  /* 0xfffffffe19197810 */ /* 0x000fe20007ffe0ff */
[----:B---3--:R-:W-:-:S05]  /*0fb0*/  @!P1 HADD2 R19, R20.H0_H0, -R5.H0_H0 ;  /* 0xa000000514139230 */ /* 0x008fca0000000800 */
[----:B------:R1:W-:Y:S02]  /*0fc0*/  @!P1 STS.U16 [R16+-0x2], R19 ;  /* 0xfffffe1310009388 */ /* 0x0003e40000000400 */
.L_x_6:
[C---:B0-----:R-:W-:Y:S02]  /*0fd0*/  ISETP.GE.AND P0, PT, R25.reuse, UR5, PT ;  /* 0x0000000519007c0c */ /* 0x041fe4000bf06270 */
[----:B------:R-:W-:Y:S02]  /*0fe0*/  LOP3.LUT R22, R22, 0x1, RZ, 0xc0, !PT ;  /* 0x0000000116167812 */ /* 0x000fe400078ec0ff */
[----:B-----5:R-:W-:-:S04]  /*0ff0*/  ISETP.GE.AND P0, PT, R25, R2, !P0 ;  /* 0x000000021900720c */ /* 0x020fc80004706270 */
[----:B------:R-:W-:-:S13]  /*1000*/  ISETP.NE.U32.OR P0, PT, R22, 0x1, P0 ;  /* 0x000000011600780c */ /* 0x000fda0000705470 */
[----:B------:R-:W-:Y:S05]  /*1010*/  @P0 BRA `(.L_x_2) ;  /* 0x00000000004c0947 */ /* 0x000fea0003800000 */
[----:B-1----:R-:W0:Y:S01]  /*1020*/  LDC.64 R10, c[0x0][0x3b0] ;  /* 0x0000ec00ff0a7b82 */ /* 0x002e220000000a00 */
[----:B------:R-:W-:Y:S01]  /*1030*/  IMAD.IADD R0, R0, 0x1, -R7 ;  /* 0x0000000100007824 */ /* 0x000fe200078e0a07 */
[----:B------:R-:W-:Y:S02]  /*1040*/  R2UR UR4, R12 ;  /* 0x000000000c0472ca */ /* 0x000fe400000e0000 */
[----:B------:R-:W-:Y:S01]  /*1050*/  R2UR UR5, R13 ;  /* 0x000000000d0572ca */ /* 0x000fe200000e0000 */
[----:B------:R-:W-:-:S05]  /*1060*/  IMAD R0, R25, R8, R0 ;  /* 0x0000000819007224 */ /* 0x000fca00078e0200 */
[----:B------:R-:W-:-:S05]  /*1070*/  IADD3 R9, PT, PT, R0, R9, RZ ;  /* 0x0000000900097210 */ /* 0x000fca0007ffe0ff */
[----:B0-----:R-:W-:Y:S02]  /*1080*/  IMAD.WIDE R10, R9, 0x4, R10 ;  /* 0x00000004090a7825 */ /* 0x001fe400078e020a */
[----:B------:R-:W0:Y:S04]  /*1090*/  LDC.64 R8, c[0x0][0x3a8] ;  /* 0x0000ea00ff087b82 */ /* 0x000e280000000a00 */
[----:B------:R-:W2:Y:S02]  /*10a0*/  LDG.E R11, desc[UR4][R10.64] ;  /* 0x000000040a0b7981 */ /* 0x000ea4000c1e1900 */
[----:B--2---:R-:W-:-:S04]  /*10b0*/  IMAD.IADD R7, R0, 0x1, R11 ;  /* 0x0000000100077824 */ /* 0x004fc800078e020b */
[----:B0-----:R-:W-:-:S06]  /*10c0*/  IMAD.WIDE R8, R7, 0x4, R8 ;  /* 0x0000000407087825 */ /* 0x001fcc00078e0208 */
[----:B------:R-:W2:Y:S02]  /*10d0*/  LDG.E R9, desc[UR4][R8.64] ;  /* 0x0000000408097981 */ /* 0x000ea4000c1e1900 */
[----:B--2---:R-:W-:-:S06]  /*10e0*/  IMAD.WIDE R16, R9, 0x2, R14 ;  /* 0x0000000209107825 */ /* 0x004fcc00078e020e */
[----:B------:R-:W2:Y:S01]  /*10f0*/  LDG.E.U16 R16, desc[UR4][R16.64] ;  /* 0x0000000410107981 */ /* 0x000ea2000c1e1500 */
[C---:B------:R-:W-:Y:S01]  /*1100*/  LEA R0, R25.reuse, R6, 0x2 ;  /* 0x0000000619007211 */ /* 0x040fe200078e10ff */
[----:B------:R-:W-:-:S04]  /*1110*/  IMAD R25, R25, 0x2, R4 ;  /* 0x0000000219197824 */ /* 0x000fc800078e0204 */
[----:B------:R0:W-:Y:S01]  /*1120*/  STS [R0], R9 ;  /* 0x0000000900007388 */ /* 0x0001e20000000800 */
[----:B--2---:R-:W-:-:S05]  /*1130*/  HADD2 R5, R16.H0_H0, -R5.H0_H0 ;  /* 0xa000000510057230 */ /* 0x004fca0000000800 */
[----:B------:R0:W-:Y:S02]  /*1140*/  STS.U16 [R25], R5 ;  /* 0x0000000519007388 */ /* 0x0001e40000000400 */
.L_x_2:
[----:B------:R-:W-:Y:S05]  /*1150*/  WARPSYNC.ALL ;  /* 0x0000000000007948 */ /* 0x000fea0003800000 */
[----:B------:R-:W2:Y:S01]  /*1160*/  LDCU UR4, c[0x0][0x398] ;  /* 0x00007300ff0477ac */ /* 0x000ea20008000800 */
[----:B------:R-:W-:Y:S01]  /*1170*/  BAR.SYNC.DEFER_BLOCKING 0x0 ;  /* 0x0000000000007b1d */ /* 0x000fe20000010000 */
[----:B--2---:R-:W-:-:S13]  /*1180*/  ISETP.GE.AND P0, PT, R3, UR4, PT ;  /* 0x0000000403007c0c */ /* 0x004fda000bf06270 */
[----:B------:R-:W-:Y:S05]  /*1190*/  @P0 EXIT ;  /* 0x000000000000094d */ /* 0x000fea0003800000 */
[----:B------:R-:W2:Y:S01]  /*11a0*/  LDCU UR4, c[0x0][0x360] ;  /* 0x00006c00ff0477ac */ /* 0x000ea20008000800 */
[----:B------:R-:W3:Y:S01]  /*11b0*/  LDCU UR5, c[0x0][0x3c0] ;  /* 0x00007800ff0577ac */ /* 0x000ee20008000800 */
[----:B------:R-:W4:Y:S02]  /*11c0*/  LDCU UR6, c[0x0][0x398] ;  /* 0x00007300ff0677ac */ /* 0x000f240008000800 */
.L_x_7:
[----:B---3--:R-:W-:-:S04]  /*11d0*/  ISETP.GE.AND P0, PT, R3, UR5, PT ;  /* 0x0000000503007c0c */ /* 0x008fc8000bf06270 */
[----:B-----5:R-:W-:-:S13]  /*11e0*/  ISETP.GE.AND P0, PT, R3, R2, !P0 ;  /* 0x000000020300720c */ /* 0x020fda0004706270 */
[C---:B0-----:R-:W-:Y:S01]  /*11f0*/  @!P0 LEA R0, R3.reuse, R6, 0x2 ;  /* 0x0000000603008211 */ /* 0x041fe200078e10ff */
[----:B------:R-:W-:Y:S01]  /*1200*/  @!P0 IMAD R5, R3, 0x2, R4 ;  /* 0x0000000203058824 */ /* 0x000fe200078e0204 */
[----:B------:R-:W-:Y:S02]  /*1210*/  @!P0 R2UR UR8, R12 ;  /* 0x000000000c0882ca */ /* 0x000fe400000e0000 */
[----:B------:R-:W-:Y:S01]  /*1220*/  @!P0 R2UR UR9, R13 ;  /* 0x000000000d0982ca */ /* 0x000fe200000e0000 */
[----:B-1----:R-:W0:Y:S01]  /*1230*/  @!P0 LDS R9, [R0] ;  /* 0x0000000000098984 */ /* 0x002e220000000800 */
[----:B--2---:R-:W-:-:S03]  /*1240*/  IADD3 R3, PT, PT, R3, UR4, RZ ;  /* 0x0000000403037c10 */ /* 0x004fc6000fffe0ff */
[----:B------:R-:W1:Y:S01]  /*1250*/  @!P0 LDS.U16 R5, [R5] ;  /* 0x0000000005058984 */ /* 0x000e620000000400 */
[----:B0-----:R-:W-:-:S07]  /*1260*/  @!P0 IMAD.WIDE R8, R9, 0x2, R14 ;  /* 0x0000000209088825 */ /* 0x001fce00078e020e */
[----:B-1----:R0:W-:Y:S01]  /*1270*/  @!P0 STG.E.U16 desc[UR8][R8.64], R5 ;  /* 0x0000000508008986 */ /* 0x0021e2000c101508 */
[----:B----4-:R-:W-:-:S13]  /*1280*/  ISETP.GE.AND P0, PT, R3, UR6, PT ;  /* 0x0000000603007c0c */ /* 0x010fda000bf06270 */
[----:B0-----:R-:W-:Y:S05]  /*1290*/  @!P0 BRA `(.L_x_7) ;  /* 0xfffffffc00cc8947 */ /* 0x001fea000383ffff */
[----:B------:R-:W-:Y:S05]  /*12a0*/  EXIT ;  /* 0x000000000000794d */ /* 0x000fea0003800000 */
.L_x_8:
        /* <DEDUP_REMOVED lines=13> */
.L_x_84:


//--------------------- .text._ZN17fastertransformer24apply_repetition_penaltyI6__halfLb0EEEvPT_iiiiiPKiS5_S5_S5_if --------------------------
	.section	.text._ZN17fastertransformer24apply_repetition_penaltyI6__halfLb0EEEvPT_iiiiiPKiS5_S5_S5_if,"ax",@progbits
	.align	128
        .global         _ZN17fastertransformer24apply_repetition_penaltyI6__halfLb0EEEvPT_iiiiiPKiS5_S5_S5_if
        .type           _ZN17fastertransformer24apply_repetition_penaltyI6__halfLb0EEEvPT_iiiiiPKiS5_S5_S5_if,@function
        .size           _ZN17fastertransformer24apply_repetition_penaltyI6__halfLb0EEEvPT_iiiiiPKiS5_S5_S5_if,(.L_x_85 - _ZN17fastertransformer24apply_repetition_penaltyI6__halfLb0EEEvPT_iiiiiPKiS5_S5_S5_if)
        .other          _ZN17fastertransformer24apply_repetition_penaltyI6__halfLb0EEEvPT_iiiiiPKiS5_S5_S5_if,@"STO_CUDA_ENTRY STV_DEFAULT"
_ZN17fastertransformer24apply_repetition_penaltyI6__halfLb0EEEvPT_iiiiiPKiS5_S5_S5_if:
.text._ZN17fastertransformer24apply_repetition_penaltyI6__halfLb0EEEvPT_iiiiiPKiS5_S5_S5_if:
[----:B------:R-:W0:Y:S01]  /*0000*/  LDC R1, c[0x0][0x37c] ;  /* 0x0000df00ff017b82 */ /* 0x000e220000000800 */
[----:B------:R-:W1:Y:S02]  /*0010*/  LDCU UR4, c[0x0][0x398] ;  /* 0x00007300ff0477ac */ /* 0x000e640008000800 */
[----:B-1----:R-:W-:-:S09]  /*0020*/  UISETP.GT.AND UP0, UPT, UR4, URZ, UPT ;  /* 0x000000ff0400728c */ /* 0x002fd2000bf04270 */
[----:B------:R-:W-:Y:S05]  /*0030*/  BRA.U UP0, `(.L_x_9) ;  /* 0x0000000100407547 */ /* 0x000fea000b800000 */
        /* <DEDUP_REMOVED lines=16> */
.L_x_9:
[----:B------:R-:W1:Y:S01]  /*0140*/  LDCU.64 UR4, c[0x0][0x3b8] ;  /* 0x00007700ff0477ac */ /* 0x000e620008000a00 */
[----:B------:R-:W2:Y:S01]  /*0150*/  LDC.64 R14, c[0x0][0x358] ;  /* 0x0000d600ff0e7b82 */ /* 0x000ea20000000a00 */
[----:B------:R-:W3:Y:S01]  /*0160*/  S2R R3, SR_TID.X ;  /* 0x0000000000037919 */ /* 0x000ee20000002100 */
[----:B------:R-:W4:Y:S06]  /*0170*/  S2R R5, SR_CgaCtaId ;  /* 0x0000000000057919 */ /* 0x000f2c0000008800 */
[----:B------:R-:W0:Y:S08]  /*0180*/  LDC R13, c[0x0][0x398] ;  /* 0x0000e600ff0d7b82 */ /* 0x000e300000000800 */
[----:B------:R-:W4:Y:S01]  /*0190*/  LDC R8, c[0x0][0x394] ;  /* 0x0000e500ff087b82 */ /* 0x000f220000000800 */
[----:B-1----:R-:W-:-:S04]  /*01a0*/  ISETP.NE.U32.AND P0, PT, RZ, UR4, PT ;  /* 0x00000004ff007c0c */ /* 0x002fc8000bf05070 */
[----:B------:R-:W-:Y:S01]  /*01b0*/  ISETP.NE.AND.EX P0, PT, RZ, UR5, PT, P0 ;  /* 0x00000005ff007c0c */ /* 0x000fe2000bf05300 */
[----:B------:R-:W1:Y:S02]  /*01c0*/  LDCU UR5, c[0x0][0x3c0] ;  /* 0x00007800ff0577ac */ /* 0x000e640008000800 */
[----:B------:R-:W3:Y:S08]  /*01d0*/  S2UR UR4, SR_CTAID.X ;  /* 0x00000000000479c3 */ /* 0x000ef00000002500 */
[----:B------:R-:W4:Y:S02]  /*01e0*/  LDC.64 R16, c[0x0][0x380] ;  /* 0x0000e000ff107b82 */ /* 0x000f240000000a00 */
[----:B--2---:R-:W-:-:S02]  /*01f0*/  @P0 R2UR UR6, R14 ;  /* 0x000000000e0602ca */ /* 0x004fc400000e0000 */
[----:B------:R-:W-:-:S04]  /*0200*/  @P0 R2UR UR7, R15 ;  /* 0x000000000f0702ca */ /* 0x000fc800000e0000 */
[----:B------:R-:W2:Y:S01]  /*0210*/  @P0 LDC.64 R6, c[0x0][0x3b8] ;  /* 0x0000ee00ff060b82 */ /* 0x000ea20000000a00 */
[----:B-1----:R-:W-:Y:S02]  /*0220*/  IMAD.U32 R2, RZ, RZ, UR5 ;  /* 0x00000005ff027e24 */ /* 0x002fe4000f8e00ff */
[----:B---3--:R-:W-:Y:S01]  /*0230*/  IMAD.U32 R0, RZ, RZ, UR4 ;  /* 0x00000004ff007e24 */ /* 0x008fe2000f8e00ff */
[----:B------:R-:W-:Y:S02]  /*0240*/  MOV R4, 0x400 ;  /* 0x0000040000047802 */ /* 0x000fe40000000f00 */
[----:B0-----:R-:W-:Y:S01]  /*0250*/  LEA R11, R13, 0x1f, 0x1 ;  /* 0x0000001f0d0b7811 */ /* 0x001fe200078e08ff */
[----:B--2---:R-:W-:-:S05]  /*0260*/  @P0 IMAD.WIDE.U32 R6, R0, 0x4, R6 ;  /* 0x0000000400060825 */ /* 0x004fca00078e0006 */
[----:B------:R0:W5:Y:S01]  /*0270*/  @P0 LDG.E R2, desc[UR6][R6.64] ;  /* 0x0000000606020981 */ /* 0x000162000c1e1900 */
[----:B------:R-:W-:Y:S02]  /*0280*/  ISETP.NE.AND P0, PT, R3, RZ, PT ;  /* 0x000000ff0300720c */ /* 0x000fe40003f05270 */
[----:B----4-:R-:W-:Y:S01]  /*0290*/  LEA R4, R5, R4, 0x18 ;  /* 0x0000000405047211 */ /* 0x010fe200078ec0ff */
[----:B------:R-:W-:Y:S01]  /*02a0*/  IMAD R5, R8, UR4, RZ ;  /* 0x0000000408057c24 */ /* 0x000fe2000f8e02ff */
[----:B------:R-:W-:-:S03]  /*02b0*/  LOP3.LUT R11, R11, 0xffffffe0, RZ, 0xc0, !PT ;  /* 0xffffffe00b0b7812 */ /* 0x000fc600078ec0ff */
[----:B------:R-:W-:Y:S01]  /*02c0*/  IMAD.WIDE R16, R5, 0x2, R16 ;  /* 0x0000000205107825 */ /* 0x000fe200078e0210 */
[----:B0-----:R-:W-:-:S05]  /*02d0*/  IADD3 R6, PT, PT, R11, R4, RZ ;  /* 0x000000040b067210 */ /* 0x001fca0007ffe0ff */
[----:B------:R-:W-:Y:S05]  /*02e0*/  @P0 BRA `(.L_x_10) ;  /* 0x0000001000a40947 */ /* 0x000fea0003800000 */
[----:B------:R-:W0:Y:S01]  /*02f0*/  LDC.64 R8, c[0x0][0x3a0] ;  /* 0x0000e800ff087b82 */ /* 0x000e220000000a00 */
[----:B------:R-:W-:Y:S02]  /*0300*/  R2UR UR4, R14 ;  /* 0x000000000e0472ca */ /* 0x000fe400000e0000 */
[----:B------:R-:W-:Y:S01]  /*0310*/  R2UR UR5, R15 ;  /* 0x000000000f0572ca */ /* 0x000fe200000e0000 */
[----:B0-----:R-:W-:-:S12]  /*0320*/  IMAD.WIDE.U32 R8, R0, 0x4, R8 ;  /* 0x0000000400087825 */ /* 0x001fd800078e0008 */
[----:B------:R-:W2:Y:S01]  /*0330*/  LDG.E R9, desc[UR4][R8.64] ;  /* 0x0000000408097981 */ /* 0x000ea2000c1e1900 */
[----:B------:R-:W-:Y:S02]  /*0340*/  IMAD R10, R13, 0x4, R6 ;  /* 0x000000040d0a7824 */ /* 0x000fe400078e0206 */
[----:B--2---:R-:W-:-:S06]  /*0350*/  IMAD.WIDE R18, R9, 0x2, R16 ;  /* 0x0000000209127825 */ /* 0x004fcc00078e0210 */
[----:B------:R-:W2:Y:S01]  /*0360*/  LDG.E.U16 R18, desc[UR4][R18.64] ;  /* 0x0000000412127981 */ /* 0x000ea2000c1e1500 */
[----:B------:R-:W0:Y:S03]  /*0370*/  LDCU UR4, c[0x0][0x3c4] ;  /* 0x00007880ff0477ac */ /* 0x000e260008000800 */
[----:B------:R1:W-:Y:S01]  /*0380*/  STS [R10+-0x4], R9 ;  /* 0xfffffc090a007388 */ /* 0x0003e20000000800 */
[----:B0-----:R-:W-:Y:S02]  /*0390*/  F2FP.F16.F32.PACK_AB R5, RZ, UR4 ;  /* 0x00000004ff057c3e */ /* 0x001fe400080000ff */
[----:B--2---:R-:W-:-:S13]  /*03a0*/  HSETP2.GT.AND P0, PT, R18.H0_H0, RZ.H0_H0, PT ;  /* 0x200000ff12007234 */ /* 0x004fda0003f04800 */
[----:B-1----:R-:W-:Y:S05]  /*03b0*/  @!P0 BRA `(.L_x_11) ;  /* 0x0000000000348947 */ /* 0x002fea0003800000 */
[----:B------:R-:W-:Y:S02]  /*03c0*/  HADD2.F32 R7, -RZ, R5.H0_H0 ;  /* 0x20000005ff077230 */ /* 0x000fe40000004100 */
[----:B------:R-:W-:Y:S02]  /*03d0*/  HADD2.F32 R18, -RZ, R18.H0_H0 ;  /* 0x20000012ff127230 */ /* 0x000fe40000004100 */
[----:B------:R-:W0:Y:S03]  /*03e0*/  MUFU.RCP R8, R7 ;  /* 0x0000000700087308 */ /* 0x000e260000001000 */
[----:B0-----:R-:W-:-:S05]  /*03f0*/  FMUL.FTZ R19, R18, R8 ;  /* 0x0000000812137220 */ /* 0x001fca0000410000 */
[----:B------:R-:W-:-:S05]  /*0400*/  F2FP.F16.F32.PACK_AB R9, RZ, R19 ;  /* 0x00000013ff09723e */ /* 0x000fca00000000ff */
[C---:B------:R-:W-:Y:S02]  /*0410*/  HSETP2.GEU.AND P1, PT, |R9|.reuse.H0_H0, 8.523464202880859375e-06, 8.523464202880859375e-06, PT ;  /* 0x008f008f09007434 */ /* 0x040fe40003f2ea00 */
[----:B------:R-:W-:-:S04]  /*0420*/  HSETP2.GT.AND P0, PT, |R9|.H0_H0, RZ.H0_H0, PT ;  /* 0x200000ff09007234 */ /* 0x000fc80003f04a00 */
[----:B------:R-:W-:-:S13]  /*0430*/  PLOP3.LUT P0, PT, P1, P0, PT, 0xf2, 0x2f ;  /* 0x00000000002f781c */ /* 0x000fda0000f01e72 */
[----:B------:R-:W-:Y:S05]  /*0440*/  @P0 BRA `(.L_x_12) ;  /* 0x0000000000140947 */ /* 0x000fea0003800000 */
[----:B------:R-:W-:-:S04]  /*0450*/  FFMA.FTZ R7, -R7, R19, R18 ;  /* 0x0000001307077223 */ /* 0x000fc80000010112 */
[----:B------:R-:W-:-:S05]  /*0460*/  FFMA.FTZ R7, R8, R7, R19 ;  /* 0x0000000708077223 */ /* 0x000fca0000010013 */
[----:B------:R-:W-:Y:S01]  /*0470*/  F2FP.F16.F32.PACK_AB R9, RZ, R7 ;  /* 0x00000007ff09723e */ /* 0x000fe200000000ff */
[----:B------:R-:W-:Y:S06]  /*0480*/  BRA `(.L_x_12) ;  /* 0x0000000000047947 */ /* 0x000fec0003800000 */
.L_x_11:
[----:B------:R-:W-:-:S07]  /*0490*/  HMUL2 R9, R18.H0_H0, R5.H0_H0 ;  /* 0x2000000512097232 */ /* 0x000fce0000000800 */
.L_x_12:
[C---:B------:R-:W-:Y:S01]  /*04a0*/  IMAD R18, R13.reuse, 0x2, R4 ;  /* 0x000000020d127824 */ /* 0x040fe200078e0204 */
[----:B------:R-:W-:-:S04]  /*04b0*/  ISETP.GE.AND P0, PT, R13, 0x2, PT ;  /* 0x000000020d00780c */ /* 0x000fc80003f06270 */
[----:B------:R0:W-:Y:S09]  /*04c0*/  STS.U16 [R18+-0x2], R9 ;  /* 0xfffffe0912007388 */ /* 0x0001f20000000400 */
[----:B------:R-:W-:Y:S05]  /*04d0*/  @!P0 BRA `(.L_x_10) ;  /* 0x0000001000288947 */ /* 0x000fea0003800000 */
[----:B------:R-:W1:Y:S01]  /*04e0*/  LDC R19, c[0x0][0x38c] ;  /* 0x0000e300ff137b82 */ /* 0x000e620000000800 */
[----:B------:R-:W2:Y:S01]  /*04f0*/  LDCU UR4, c[0x0][0x388] ;  /* 0x00007100ff0477ac */ /* 0x000ea20008000800 */
[----:B------:R-:W-:Y:S01]  /*0500*/  ISETP.GE.AND P2, PT, R0, RZ, PT ;  /* 0x000000ff0000720c */ /* 0x000fe20003f46270 */
[----:B------:R-:W-:Y:S01]  /*0510*/  VIADD R12, R13, 0xfffffffe ;  /* 0xfffffffe0d0c7836 */ /* 0x000fe20000000000 */
[----:B-1----:R-:W-:-:S04]  /*0520*/  IABS R21, R19 ;  /* 0x0000001300157213 */ /* 0x002fc80000000000 */
[----:B------:R-:W1:Y:S08]  /*0530*/  I2F.RP R7, R21 ;  /* 0x0000001500077306 */ /* 0x000e700000209400 */
[----:B-1----:R-:W1:Y:S02]  /*0540*/  MUFU.RCP R7, R7 ;  /* 0x0000000700077308 */ /* 0x002e640000001000 */
[----:B-1----:R-:W-:-:S02]  /*0550*/  IADD3 R8, PT, PT, R7, 0xffffffe, RZ ;  /* 0x0ffffffe07087810 */ /* 0x002fc40007ffe0ff */
[----:B------:R-:W-:-:S04]  /*0560*/  LOP3.LUT R7, R13, 0x3, RZ, 0xc0, !PT ;  /* 0x000000030d077812 */ /* 0x000fc800078ec0ff */
[----:B0-----:R0:W1:Y:S02]  /*0570*/  F2I.FTZ.U32.TRUNC.NTZ R9, R8 ;  /* 0x0000000800097305 */ /* 0x001064000021f000 */
[----:B0-----:R-:W-:Y:S02]  /*0580*/  IMAD.MOV.U32 R8, RZ, RZ, RZ ;  /* 0x000000ffff087224 */ /* 0x001fe400078e00ff */
[----:B-1----:R-:W-:-:S04]  /*0590*/  IMAD.MOV R10, RZ, RZ, -R9 ;  /* 0x000000ffff0a7224 */ /* 0x002fc800078e0a09 */
[----:B------:R-:W-:Y:S01]  /*05a0*/  IMAD R23, R10, R21, RZ ;  /* 0x000000150a177224 */ /* 0x000fe200078e02ff */
[----:B------:R-:W-:-:S03]  /*05b0*/  IABS R10, R0 ;  /* 0x00000000000a7213 */ /* 0x000fc60000000000 */
[----:B------:R-:W-:-:S06]  /*05c0*/  IMAD.HI.U32 R9, R9, R23, R8 ;  /* 0x0000001709097227 */ /* 0x000fcc00078e0008 */
[----:B------:R-:W-:-:S05]  /*05d0*/  IMAD.HI.U32 R9, R9, R10, RZ ;  /* 0x0000000a09097227 */ /* 0x000fca00078e00ff */
[----:B------:R-:W-:-:S05]  /*05e0*/  IADD3 R9, PT, PT, -R9, RZ, RZ ;  /* 0x000000ff09097210 */ /* 0x000fca0007ffe1ff */
[----:B------:R-:W-:Y:S02]  /*05f0*/  IMAD R10, R21, R9, R10 ;  /* 0x00000009150a7224 */ /* 0x000fe400078e020a */
[----:B--2---:R-:W-:-:S03]  /*0600*/  IMAD R9, R19, UR4, RZ ;  /* 0x0000000413097c24 */ /* 0x004fc6000f8e02ff */
[----:B------:R-:W-:-:S13]  /*0610*/  ISETP.GT.U32.AND P0, PT, R21, R10, PT ;  /* 0x0000000a1500720c */ /* 0x000fda0003f04070 */
[----:B------:R-:W-:Y:S01]  /*0620*/  @!P0 IMAD.IADD R10, R10, 0x1, -R21 ;  /* 0x000000010a0a8824 */ /* 0x000fe200078e0a15 */
[----:B------:R-:W-:-:S04]  /*0630*/  ISETP.NE.AND P0, PT, R19, RZ, PT ;  /* 0x000000ff1300720c */ /* 0x000fc80003f05270 */
[----:B------:R-:W-:-:S13]  /*0640*/  ISETP.GT.U32.AND P1, PT, R21, R10, PT ;  /* 0x0000000a1500720c */ /* 0x000fda0003f24070 */
[----:B------:R-:W-:Y:S01]  /*0650*/  @!P1 IMAD.IADD R10, R10, 0x1, -R21 ;  /* 0x000000010a0a9824 */ /* 0x000fe200078e0a15 */
[----:B------:R-:W-:Y:S01]  /*0660*/  ISETP.NE.AND P1, PT, R7, 0x1, PT ;  /* 0x000000010700780c */ /* 0x000fe20003f25270 */
[----:B------:R-:W-:-:S03]  /*0670*/  IMAD.MOV.U32 R7, RZ, RZ, R12 ;  /* 0x000000ffff077224 */ /* 0x000fc600078e000c */
[----:B------:R-:W-:Y:S02]  /*0680*/  @!P2 IADD3 R10, PT, PT, -R10, RZ, RZ ;  /* 0x000000ff0a0aa210 */ /* 0x000fe40007ffe1ff */
[----:B------:R-:W-:-:S04]  /*0690*/  @!P0 LOP3.LUT R10, RZ, R19, RZ, 0x33, !PT ;  /* 0x00000013ff0a8212 */ /* 0x000fc800078e33ff */
[----:B------:R-:W-:-:S03]  /*06a0*/  MOV R8, R10 ;  /* 0x0000000a00087202 */ /* 0x000fc60000000f00 */
[----:B------:R-:W-:Y:S05]  /*06b0*/  @!P1 BRA `(.L_x_13) ;  /* 0x0000000000f09947 */ /* 0x000fea0003800000 */
[----:B------:R-:W0:Y:S01]  /*06c0*/  LDCU UR4, c[0x0][0x398] ;  /* 0x00007300ff0477ac */ /* 0x000e220008000800 */
[C---:B------:R-:W-:Y:S01]  /*06d0*/  VIADD R19, R13.reuse, 0xffffffff ;  /* 0xffffffff0d137836 */ /* 0x040fe20000000000 */
[----:B------:R-:W-:Y:S01]  /*06e0*/  BSSY.RECONVERGENT B0, `(.L_x_14) ;  /* 0x0000038000007945 */ /* 0x000fe20003800200 */
[----:B------:R-:W-:Y:S01]  /*06f0*/  IMAD R7, R13, 0x4, R11 ;  /* 0x000000040d077824 */ /* 0x000fe200078e020b */
[----:B------:R-:W-:Y:S01]  /*0700*/  IADD3 R13, PT, PT, R18, -0x4, RZ ;  /* 0xfffffffc120d7810 */ /* 0x000fe20007ffe0ff */
[----:B------:R-:W-:Y:S01]  /*0710*/  IMAD R23, R12, R9, R0 ;  /* 0x000000090c177224 */ /* 0x000fe200078e0200 */
[----:B------:R-:W-:Y:S01]  /*0720*/  LOP3.LUT R19, R19, 0x3, RZ, 0xc0, !PT ;  /* 0x0000000313137812 */ /* 0x000fe200078ec0ff */
[----:B------:R-:W-:Y:S01]  /*0730*/  IMAD.MOV.U32 R8, RZ, RZ, R10 ;  /* 0x000000ffff087224 */ /* 0x000fe200078e000a */
[----:B------:R-:W-:Y:S01]  /*0740*/  IADD3 R22, PT, PT, R7, -0x8, R4 ;  /* 0xfffffff807167810 */ /* 0x000fe20007ffe004 */
[----:B------:R-:W-:Y:S02]  /*0750*/  IMAD.IADD R23, R23, 0x1, -R10 ;  /* 0x0000000117177824 */ /* 0x000fe400078e0a0a */
[----:B------:R-:W-:Y:S01]  /*0760*/  IMAD.MOV R7, RZ, RZ, -R19 ;  /* 0x000000ffff077224 */ /* 0x000fe200078e0a13 */
[----:B0-----:R-:W-:-:S07]  /*0770*/  MOV R24, UR4 ;  /* 0x0000000400187c02 */ /* 0x001fce0008000f00 */
.L_x_20:
[----:B------:R-:W0:Y:S01]  /*0780*/  LDCU UR4, c[0x0][0x3c0] ;  /* 0x00007800ff0477ac */ /* 0x000e220008000800 */
[----:B------:R-:W-:Y:S01]  /*0790*/  VIADD R19, R24, 0xfffffffe ;  /* 0xfffffffe18137836 */ /* 0x000fe20000000000 */
[----:B------:R-:W-:Y:S01]  /*07a0*/  IADD3 R7, PT, PT, R7, 0x1, RZ ;  /* 0x0000000107077810 */ /* 0x000fe20007ffe0ff */
[----:B------:R-:W-:Y:S03]  /*07b0*/  BSSY.RECONVERGENT B1, `(.L_x_15) ;  /* 0x0000025000017945 */ /* 0x000fe60003800200 */
[----:B-----5:R-:W-:Y:S02]  /*07c0*/  ISETP.GE.AND P1, PT, R19, R2, PT ;  /* 0x000000021300720c */ /* 0x020fe40003f26270 */
[----:B------:R-:W-:Y:S02]  /*07d0*/  ISETP.NE.AND P2, PT, R7, RZ, PT ;  /* 0x000000ff0700720c */ /* 0x000fe40003f45270 */
[----:B0-----:R-:W-:-:S13]  /*07e0*/  ISETP.GE.AND P0, PT, R19, UR4, PT ;  /* 0x0000000413007c0c */ /* 0x001fda000bf06270 */
[----:B------:R-:W-:Y:S05]  /*07f0*/  @!P0 BRA P1, `(.L_x_16) ;  /* 0x0000000000808947 */ /* 0x000fea0000800000 */
[----:B------:R-:W0:Y:S01]  /*0800*/  LDC.64 R18, c[0x0][0x3b0] ;  /* 0x0000ec00ff127b82 */ /* 0x000e220000000a00 */
[----:B------:R-:W-:Y:S01]  /*0810*/  R2UR UR4, R14 ;  /* 0x000000000e0472ca */ /* 0x000fe200000e0000 */
[----:B------:R-:W-:Y:S01]  /*0820*/  IMAD.IADD R27, R8, 0x1, R23 ;  /* 0x00000001081b7824 */ /* 0x000fe200078e0217 */
[----:B------:R-:W-:-:S03]  /*0830*/  R2UR UR5, R15 ;  /* 0x000000000f0572ca */ /* 0x000fc600000e0000 */
[----:B0-----:R-:W-:Y:S02]  /*0840*/  IMAD.WIDE R26, R27, 0x4, R18 ;  /* 0x000000041b1a7825 */ /* 0x001fe400078e0212 */
[----:B------:R-:W0:Y:S08]  /*0850*/  LDC.64 R18, c[0x0][0x3a8] ;  /* 0x0000ea00ff127b82 */ /* 0x000e300000000a00 */
[----:B------:R-:W2:Y:S02]  /*0860*/  LDG.E R8, desc[UR4][R26.64] ;  /* 0x000000041a087981 */ /* 0x000ea4000c1e1900 */
[----:B--2---:R-:W-:-:S04]  /*0870*/  IMAD.IADD R21, R8, 0x1, R23 ;  /* 0x0000000108157824 */ /* 0x004fc800078e0217 */
[----:B0-----:R-:W-:-:S06]  /*0880*/  IMAD.WIDE R18, R21, 0x4, R18 ;  /* 0x0000000415127825 */ /* 0x001fcc00078e0212 */
[----:B------:R-:W2:Y:S02]  /*0890*/  LDG.E R19, desc[UR4][R18.64] ;  /* 0x0000000412137981 */ /* 0x000ea4000c1e1900 */
[----:B--2---:R-:W-:-:S06]  /*08a0*/  IMAD.WIDE R20, R19, 0x2, R16 ;  /* 0x0000000213147825 */ /* 0x004fcc00078e0210 */
[----:B------:R-:W2:Y:S01]  /*08b0*/  LDG.E.U16 R20, desc[UR4][R20.64] ;  /* 0x0000000414147981 */ /* 0x000ea2000c1e1500 */
[----:B------:R-:W-:Y:S03]  /*08c0*/  BSSY.RECONVERGENT B2, `(.L_x_17) ;  /* 0x0000012000027945 */ /* 0x000fe60003800200 */
[----:B------:R0:W-:Y:S01]  /*08d0*/  STS [R22], R19 ;  /* 0x0000001316007388 */ /* 0x0001e20000000800 */
[----:B--2---:R-:W-:-:S13]  /*08e0*/  HSETP2.GT.AND P0, PT, R20.H0_H0, RZ.H0_H0, PT ;  /* 0x200000ff14007234 */ /* 0x004fda0003f04800 */
[----:B0-----:R-:W-:Y:S05]  /*08f0*/  @!P0 BRA `(.L_x_18) ;  /* 0x0000000000348947 */ /* 0x001fea0003800000 */
        /* <DEDUP_REMOVED lines=13> */
.L_x_18:
[----:B------:R-:W-:-:S07]  /*09d0*/  HMUL2 R18, R20.H0_H0, R5.H0_H0 ;  /* 0x2000000514127232 */ /* 0x000fce0000000800 */
.L_x_19:
[----:B------:R-:W-:Y:S05]  /*09e0*/  BSYNC.RECONVERGENT B2 ;  /* 0x0000000000027941 */ /* 0x000fea0003800200 */
.L_x_17:
[----:B------:R0:W-:Y:S02]  /*09f0*/  STS.U16 [R13], R18 ;  /* 0x000000120d007388 */ /* 0x0001e40000000400 */
.L_x_16:
[----:B------:R-:W-:Y:S05]  /*0a00*/  BSYNC.RECONVERGENT B1 ;  /* 0x0000000000017941 */ /* 0x000fea0003800200 */
.L_x_15:
[----:B------:R-:W-:Y:S01]  /*0a10*/  IADD3 R24, PT, PT, R24, -0x1, RZ ;  /* 0xffffffff18187810 */ /* 0x000fe20007ffe0ff */
[----:B0-----:R-:W-:Y:S01]  /*0a20*/  VIADD R13, R13, 0xfffffffe ;  /* 0xfffffffe0d0d7836 */ /* 0x001fe20000000000 */
[----:B------:R-:W-:Y:S01]  /*0a30*/  IADD3 R23, PT, PT, R23, -R9, RZ ;  /* 0x8000000917177210 */ /* 0x000fe20007ffe0ff */
[----:B------:R-:W-:Y:S01]  /*0a40*/  VIADD R22, R22, 0xfffffffc ;  /* 0xfffffffc16167836 */ /* 0x000fe20000000000 */
[----:B------:R-:W-:Y:S06]  /*0a50*/  @P2 BRA `(.L_x_20) ;  /* 0xfffffffc00482947 */ /* 0x000fec000383ffff */
[----:B------:R-:W-:Y:S05]  /*0a60*/  BSYNC.RECONVERGENT B0 ;  /* 0x0000000000007941 */ /* 0x000fea0003800200 */
.L_x_14:
[----:B------:R-:W-:-:S07]  /*0a70*/  VIADD R7, R24, 0xfffffffe ;  /* 0xfffffffe18077836 */ /* 0x000fce0000000000 */
.L_x_13:
[----:B------:R-:W-:-:S13]  /*0a80*/  ISETP.GE.U32.AND P0, PT, R12, 0x3, PT ;  /* 0x000000030c00780c */ /* 0x000fda0003f06070 */
[----:B------:R-:W-:Y:S05]  /*0a90*/  @!P0 BRA `(.L_x_10) ;  /* 0x0000000800b88947 */ /* 0x000fea0003800000 */
[----:B------:R-:W0:Y:S01]  /*0aa0*/  LDCU.64 UR4, c[0x0][0x388] ;  /* 0x00007100ff0477ac */ /* 0x000e220008000a00 */
[C---:B------:R-:W-:Y:S01]  /*0ab0*/  IMAD R19, R7.reuse, 0x4, R11 ;  /* 0x0000000407137824 */ /* 0x040fe200078e020b */
[C---:B------:R-:W-:Y:S01]  /*0ac0*/  IADD3 R11, PT, PT, R7.reuse, -0x3, RZ ;  /* 0xfffffffd070b7810 */ /* 0x040fe20007ffe0ff */
[C---:B------:R-:W-:Y:S01]  /*0ad0*/  VIADD R13, R7.reuse, 0xfffffffe ;  /* 0xfffffffe070d7836 */ /* 0x040fe20000000000 */
[C---:B------:R-:W-:Y:S01]  /*0ae0*/  LEA R12, R7.reuse, R4, 0x1 ;  /* 0x00000004070c7211 */ /* 0x040fe200078e08ff */
[----:B------:R-:W-:Y:S02]  /*0af0*/  VIADD R21, R7, 0xffffffff ;  /* 0xffffffff07157836 */ /* 0x000fe40000000000 */
[-CC-:B------:R-:W-:Y:S02]  /*0b00*/  IMAD R11, R11, R9.reuse, -R10.reuse ;  /* 0x000000090b0b7224 */ /* 0x180fe400078e0a0a */
[-CC-:B------:R-:W-:Y:S02]  /*0b10*/  IMAD R13, R13, R9.reuse, -R10.reuse ;  /* 0x000000090d0d7224 */ /* 0x180fe400078e0a0a */
[----:B------:R-:W-:-:S02]  /*0b20*/  IMAD R21, R21, R9, -R10 ;  /* 0x0000000915157224 */ /* 0x000fc400078e0a0a */
[----:B------:R-:W-:Y:S02]  /*0b30*/  VIADD R12, R12, 0xfffffffe ;  /* 0xfffffffe0c0c7836 */ /* 0x000fe40000000000 */
[----:B0-----:R-:W-:-:S04]  /*0b40*/  IMAD R23, R7, UR5, RZ ;  /* 0x0000000507177c24 */ /* 0x001fc8000f8e02ff */
[----:B------:R-:W-:Y:S01]  /*0b50*/  IMAD R23, R23, UR4, -R10 ;  /* 0x0000000417177c24 */ /* 0x000fe2000f8e0a0a */
[----:B------:R-:W-:-:S07]  /*0b60*/  IADD3 R10, PT, PT, R19, -0x4, R4 ;  /* 0xfffffffc130a7810 */ /* 0x000fce0007ffe004 */
.L_x_41:
[----:B------:R-:W0:Y:S01]  /*0b70*/  LDC R20, c[0x0][0x3c0] ;  /* 0x0000f000ff147b82 */ /* 0x000e220000000800 */
[C---:B-----5:R-:W-:Y:S01]  /*0b80*/  ISETP.GE.AND P1, PT, R7.reuse, R2, PT ;  /* 0x000000020700720c */ /* 0x060fe20003f26270 */
[----:B------:R-:W-:Y:S01]  /*0b90*/  BSSY.RECONVERGENT B0, `(.L_x_21) ;  /* 0x0000024000007945 */ /* 0x000fe20003800200 */
[----:B0-----:R-:W-:-:S13]  /*0ba0*/  ISETP.GE.AND P0, PT, R7, R20, PT ;  /* 0x000000140700720c */ /* 0x001fda0003f06270 */
[----:B------:R-:W-:Y:S05]  /*0bb0*/  @!P0 BRA P1, `(.L_x_22) ;  /* 0x0000000000848947 */ /* 0x000fea0000800000 */
[----:B------:R-:W0:Y:S01]  /*0bc0*/  LDC.64 R18, c[0x0][0x3b0] ;  /* 0x0000ec00ff127b82 */ /* 0x000e220000000a00 */
[----:B------:R-:W-:Y:S01]  /*0bd0*/  IMAD.IADD R25, R23, 0x1, R0 ;  /* 0x0000000117197824 */ /* 0x000fe200078e0200 */
[----:B------:R-:W-:Y:S02]  /*0be0*/  R2UR UR4, R14 ;  /* 0x000000000e0472ca */ /* 0x000fe400000e0000 */
[----:B------:R-:W-:Y:S02]  /*0bf0*/  R2UR UR5, R15 ;  /* 0x000000000f0572ca */ /* 0x000fe400000e0000 */
        /* <DEDUP_REMOVED lines=9> */
[----:B------:R-:W-:Y:S03]  /*0c90*/  BSSY.RECONVERGENT B1, `(.L_x_23) ;  /* 0x0000012000017945 */ /* 0x000fe60003800200 */
[----:B------:R0:W-:Y:S01]  /*0ca0*/  STS [R10+0x4], R25 ;  /* 0x000004190a007388 */ /* 0x0001e20000000800 */
        /* <DEDUP_REMOVED lines=15> */
.L_x_24:
[----:B------:R-:W-:-:S07]  /*0da0*/  HMUL2 R18, R18.H0_H0, R5.H0_H0 ;  /* 0x2000000512127232 */ /* 0x000fce0000000800 */
.L_x_25:
[----:B------:R-:W-:Y:S05]  /*0db0*/  BSYNC.RECONVERGENT B1 ;  /* 0x0000000000017941 */ /* 0x000fea0003800200 */
.L_x_23:
[----:B------:R0:W-:Y:S02]  /*0dc0*/  STS.U16 [R12+0x2], R18 ;  /* 0x000002120c007388 */ /* 0x0001e40000000400 */
.L_x_22:
[----:B------:R-:W-:Y:S05]  /*0dd0*/  BSYNC.RECONVERGENT B0 ;  /* 0x0000000000007941 */ /* 0x000fea0003800200 */
.L_x_21:
[C---:B------:R-:W-:Y:S01]  /*0de0*/  ISETP.GT.AND P0, PT, R7.reuse, R20, PT ;  /* 0x000000140700720c */ /* 0x040fe20003f04270 */
[----:B------:R-:W-:Y:S01]  /*0df0*/  BSSY.RECONVERGENT B0, `(.L_x_26) ;  /* 0x0000024000007945 */ /* 0x000fe20003800200 */
[----:B------:R-:W-:-:S13]  /*0e00*/  ISETP.GT.AND P1, PT, R7, R2, PT ;  /* 0x000000020700720c */ /* 0x000fda0003f24270 */
[----:B------:R-:W-:Y:S05]  /*0e10*/  @!P0 BRA P1, `(.L_x_27) ;  /* 0x0000000000848947 */ /* 0x000fea0000800000 */
[----:B0-----:R-:W0:Y:S01]  /*0e20*/  LDC.64 R18, c[0x0][0x3b0] ;  /* 0x0000ec00ff127b82 */ /* 0x001e220000000a00 */
        /* <DEDUP_REMOVED lines=29> */
.L_x_29:
[----:B------:R-:W-:-:S07]  /*1000*/  HMUL2 R18, R18.H0_H0, R5.H0_H0 ;  /* 0x2000000512127232 */ /* 0x000fce0000000800 */
.L_x_30:
[----:B------:R-:W-:Y:S05]  /*1010*/  BSYNC.RECONVERGENT B1 ;  /* 0x0000000000017941 */ /* 0x000fea0003800200 */
.L_x_28:
[----:B------:R1:W-:Y:S02]  /*1020*/  STS.U16 [R12], R18 ;  /* 0x000000120c007388 */ /* 0x0003e40000000400 */
.L_x_27:
[----:B------:R-:W-:Y:S05]  /*1030*/  BSYNC.RECONVERGENT B0 ;  /* 0x0000000000007941 */ /* 0x000fea0003800200 */
.L_x_26:
[----:B------:R-:W-:Y:S01]  /*1040*/  VIADD R19, R7, 0xfffffffe ;  /* 0xfffffffe07137836 */ /* 0x000fe20000000000 */
[----:B------:R-:W-:Y:S04]  /*1050*/  BSSY.RECONVERGENT B0, `(.L_x_31) ;  /* 0x0000025000007945 */ /* 0x000fe80003800200 */
[C---:B------:R-:W-:Y:S02]  /*1060*/  ISETP.GE.AND P0, PT, R19.reuse, R20, PT ;  /* 0x000000141300720c */ /* 0x040fe40003f06270 */
[----:B------:R-:W-:-:S13]  /*1070*/  ISETP.GE.AND P1, PT, R19, R2, PT ;  /* 0x000000021300720c */ /* 0x000fda0003f26270 */
[----:B------:R-:W-:Y:S05]  /*1080*/  @!P0 BRA P1, `(.L_x_32) ;  /* 0x0000000000848947 */ /* 0x000fea0000800000 */
[----:B01----:R-:W0:Y:S01]  /*1090*/  LDC.64 R18, c[0x0][0x3b0] ;  /* 0x0000ec00ff127b82 */ /* 0x003e220000000a00 */
[----:B------:R-:W-:Y:S02]  /*10a0*/  IADD3 R25, PT, PT, R13, R0, RZ ;  /* 0x000000000d197210 */ /* 0x000fe40007ffe0ff */
[----:B------:R-:W-:Y:S02]  /*10b0*/  R2UR UR4, R14 ;  /* 0x000000000e0472ca */ /* 0x000fe400000e0000 */
[----:B------:R-:W-:Y:S01]  /*10c0*/  R2UR UR5, R15 ;  /* 0x000000000f0572ca */ /* 0x000fe200000e0000 */
[----:B------:R-:W-:-:S04]  /*10d0*/  IMAD.IADD R27, R8, 0x1, R25 ;  /* 0x00000001081b7824 */ /* 0x000fc800078e0219 */
[----:B0-----:R-:W-:Y:S02]  /*10e0*/  IMAD.WIDE R26, R27, 0x4, R18 ;  /* 0x000000041b1a7825 */ /* 0x001fe400078e0212 */
[----:B------:R-:W0:Y:S06]  /*10f0*/  LDC.64 R18, c[0x0][0x3a8] ;  /* 0x0000ea00ff127b82 */ /* 0x000e2c0000000a00 */
[----:B------:R-:W2:Y:S02]  /*1100*/  LDG.E R8, desc[UR4][R26.64] ;  /* 0x000000041a087981 */ /* 0x000ea4000c1e1900 */
[----:B--2---:R-:W-:-:S04]  /*1110*/  IMAD.IADD R25, R25, 0x1, R8 ;  /* 0x0000000119197824 */ /* 0x004fc800078e0208 */
[----:B0-----:R-:W-:-:S06]  /*1120*/  IMAD.WIDE R24, R25, 0x4, R18 ;  /* 0x0000000419187825 */ /* 0x001fcc00078e0212 */
[----:B------:R-:W2:Y:S02]  /*1130*/  LDG.E R25, desc[UR4][R24.64] ;  /* 0x0000000418197981 */ /* 0x000ea4000c1e1900 */
[----:B--2---:R-:W-:-:S06]  /*1140*/  IMAD.WIDE R18, R25, 0x2, R16 ;  /* 0x0000000219127825 */ /* 0x004fcc00078e0210 */
[----:B------:R-:W2:Y:S01]  /*1150*/  LDG.E.U16 R18, desc[UR4][R18.64] ;  /* 0x0000000412127981 */ /* 0x000ea2000c1e1500 */
[----:B------:R-:W-:Y:S03]  /*1160*/  BSSY.RECONVERGENT B1, `(.L_x_33) ;  /* 0x0000012000017945 */ /* 0x000fe60003800200 */
[----:B------:R0:W-:Y:S01]  /*1170*/  STS [R10+-0x4], R25 ;  /* 0xfffffc190a007388 */ /* 0x0001e20000000800 */
        /* <DEDUP_REMOVED lines=15> */
.L_x_34:
[----:B------:R-:W-:-:S07]  /*1270*/  HMUL2 R18, R18.H0_H0, R5.H0_H0 ;  /* 0x2000000512127232 */ /* 0x000fce0000000800 */
.L_x_35:
[----:B------:R-:W-:Y:S05]  /*1280*/  BSYNC.RECONVERGENT B1 ;  /* 0x0000000000017941 */ /* 0x000fea0003800200 */
.L_x_33:
[----:B------:R2:W-:Y:S02]  /*1290*/  STS.U16 [R12+-0x2], R18 ;  /* 0xfffffe120c007388 */ /* 0x0005e40000000400 */
.L_x_32:
[----:B------:R-:W-:Y:S05]  /*12a0*/  BSYNC.RECONVERGENT B0 ;  /* 0x0000000000007941 */ /* 0x000fea0003800200 */
.L_x_31:
[----:B------:R-:W-:Y:S01]  /*12b0*/  IADD3 R19, PT, PT, R7, -0x3, RZ ;  /* 0xfffffffd07137810 */ /* 0x000fe20007ffe0ff */
[----:B------:R-:W-:Y:S03]  /*12c0*/  BSSY.RECONVERGENT B0, `(.L_x_36) ;  /* 0x0000025000007945 */ /* 0x000fe60003800200 */
[C---:B------:R-:W-:Y:S02]  /*12d0*/  ISETP.GE.AND P0, PT, R19.reuse, R20, PT ;  /* 0x000000141300720c */ /* 0x040fe40003f06270 */
[----:B------:R-:W-:-:S13]  /*12e0*/  ISETP.GE.AND P1, PT, R19, R2, PT ;  /* 0x000000021300720c */ /* 0x000fda0003f26270 */
[----:B------:R-:W-:Y:S05]  /*12f0*/  @!P0 BRA P1, `(.L_x_37) ;  /* 0x0000000000848947 */ /* 0x000fea0000800000 */
[----:B012---:R-:W0:Y:S01]  /*1300*/  LDC.64 R18, c[0x0][0x3b0] ;  /* 0x0000ec00ff127b82 */ /* 0x007e220000000a00 */
[----:B------:R-:W-:Y:S01]  /*1310*/  IMAD.IADD R25, R11, 0x1, R0 ;  /* 0x000000010b197824 */ /* 0x000fe200078e0200 */
[----:B------:R-:W-:Y:S02]  /*1320*/  R2UR UR4, R14 ;  /* 0x000000000e0472ca */ /* 0x000fe400000e0000 */
[----:B------:R-:W-:Y:S01]  /*1330*/  R2UR UR5, R15 ;  /* 0x000000000f0572ca */ /* 0x000fe200000e0000 */
[----:B------:R-:W-:-:S04]  /*1340*/  IMAD.IADD R27, R8, 0x1, R25 ;  /* 0x00000001081b7824 */ /* 0x000fc800078e0219 */
[----:B0-----:R-:W-:Y:S02]  /*1350*/  IMAD.WIDE R26, R27, 0x4, R18 ;  /* 0x000000041b1a7825 */ /* 0x001fe400078e0212 */
[----:B------:R-:W0:Y:S06]  /*1360*/  LDC.64 R18, c[0x0][0x3a8] ;  /* 0x0000ea00ff127b82 */ /* 0x000e2c0000000a00 */
[----:B------:R-:W2:Y:S02]  /*1370*/  LDG.E R8, desc[UR4][R26.64] ;  /* 0x000000041a087981 */ /* 0x000ea4000c1e1900 */
[----:B--2---:R-:W-:-:S05]  /*1380*/  IADD3 R25, PT, PT, R25, R8, RZ ;  /* 0x0000000819197210 */ /* 0x004fca0007ffe0ff */
        /* <DEDUP_REMOVED lines=21> */
.L_x_39:
[----:B------:R-:W-:-:S07]  /*14e0*/  HMUL2 R18, R18.H0_H0, R5.H0_H0 ;  /* 0x2000000512127232 */ /* 0x000fce0000000800 */
.L_x_40:
[----:B------:R-:W-:Y:S05]  /*14f0*/  BSYNC.RECONVERGENT B1 ;  /* 0x0000000000017941 */ /* 0x000fea0003800200 */
.L_x_38:
[----:B------:R3:W-:Y:S02]  /*1500*/  STS.U16 [R12+-0x4], R18 ;  /* 0xfffffc120c007388 */ /* 0x0007e40000000400 */
.L_x_37:
[----:B------:R-:W-:Y:S05]  /*1510*/  BSYNC.RECONVERGENT B0 ;  /* 0x0000000000007941 */ /* 0x000fea0003800200 */
.L_x_36:
[----:B------:R-:W-:Y:S01]  /*1520*/  ISETP.GT.AND P0, PT, R7, 0x3, PT ;  /* 0x000000030700780c */ /* 0x000fe20003f04270 */
[----:B------:R-:W-:Y:S01]  /*1530*/  IMAD R0, R9, -0x4, R0 ;  /* 0xfffffffc09007824 */ /* 0x000fe200078e0200 */
[----:B------:R-:W-:Y:S01]  /*1540*/  IADD3 R10, PT, PT, R10, -0x10, RZ ;  /* 0xfffffff00a0a7810 */ /* 0x000fe20007ffe0ff */
[----:B0123--:R-:W-:Y:S02]  /*1550*/  VIADD R12, R12, 0xfffffff8 ;  /* 0xfffffff80c0c7836 */ /* 0x00ffe40000000000 */
[----:B------:R-:W-:-:S08]  /*1560*/  VIADD R7, R7, 0xfffffffc ;  /* 0xfffffffc07077836 */ /* 0x000fd00000000000 */
[----:B------:R-:W-:Y:S05]  /*1570*/  @P0 BRA `(.L_x_41) ;  /* 0xfffffff4007c0947 */ /* 0x000fea000383ffff */
.L_x_10:
[----:B------:R-:W-:Y:S05]  /*1580*/  WARPSYNC.ALL ;  /* 0x0000000000007948 */ /* 0x000fea0003800000 */
[----:B------:R-:W1:Y:S01]  /*1590*/  LDCU UR4, c[0x0][0x398] ;  /* 0x00007300ff0477ac */ /* 0x000e620008000800 */
[----:B------:R-:W-:Y:S01]  /*15a0*/  BAR.SYNC.DEFER_BLOCKING 0x0 ;  /* 0x0000000000007b1d */ /* 0x000fe20000010000 */
[----:B-1----:R-:W-:-:S13]  /*15b0*/  ISETP.GE.AND P0, PT, R3, UR4, PT ;  /* 0x0000000403007c0c */ /* 0x002fda000bf06270 */
[----:B------:R-:W-:Y:S05]  /*15c0*/  @P0 EXIT ;  /* 0x000000000000094d */ /* 0x000fea0003800000 */
[----:B------:R-:W1:Y:S01]  /*15d0*/  LDCU UR4, c[0x0][0x360] ;  /* 0x00006c00ff0477ac */ /* 0x000e620008000800 */
[----:B------:R-:W2:Y:S01]  /*15e0*/  LDCU UR5, c[0x0][0x3c0] ;  /* 0x00007800ff0577ac */ /* 0x000ea20008000800 */
[----:B------:R-:W3:Y:S02]  /*15f0*/  LDCU UR6, c[0x0][0x398] ;  /* 0x00007300ff0677ac */ /* 0x000ee40008000800 */
.L_x_42:
[----:B--2---:R-:W-:-:S04]  /*1600*/  ISETP.GE.AND P0, PT, R3, UR5, PT ;  /* 0x0000000503007c0c */ /* 0x004fc8000bf06270 */
[----:B-----5:R-:W-:-:S13]  /*1610*/  ISETP.GE.AND P0, PT, R3, R2, !P0 ;  /* 0x000000020300720c */ /* 0x020fda0004706270 */
[C---:B------:R-:W-:Y:S01]  /*1620*/  @!P0 LEA R0, R3.reuse, R6, 0x2 ;  /* 0x0000000603008211 */ /* 0x040fe200078e10ff */
[----:B------:R-:W-:Y:S01]  /*1630*/  @!P0 IMAD R5, R3, 0x2, R4 ;  /* 0x0000000203058824 */ /* 0x000fe200078e0204 */
[----:B------:R-:W-:Y:S02]  /*1640*/  @!P0 R2UR UR8, R14 ;  /* 0x000000000e0882ca */ /* 0x000fe400000e0000 */
[----:B------:R-:W-:Y:S01]  /*1650*/  @!P0 R2UR UR9, R15 ;  /* 0x000000000f0982ca */ /* 0x000fe200000e0000 */
[----:B0-----:R-:W0:Y:S01]  /*1660*/  @!P0 LDS R9, [R0] ;  /* 0x0000000000098984 */ /* 0x001e220000000800 */
[----:B-1----:R-:W-:-:S03]  /*1670*/  IADD3 R3, PT, PT, R3, UR4, RZ ;  /* 0x0000000403037c10 */ /* 0x002fc6000fffe0ff */
[----:B------:R-:W1:Y:S01]  /*1680*/  @!P0 LDS.U16 R5, [R5] ;  /* 0x0000000005058984 */ /* 0x000e620000000400 */
[----:B0-----:R-:W-:-:S07]  /*1690*/  @!P0 IMAD.WIDE R8, R9, 0x2, R16 ;  /* 0x0000000209088825 */ /* 0x001fce00078e0210 */
[----:B-1----:R4:W-:Y:S01]  /*16a0*/  @!P0 STG.E.U16 desc[UR8][R8.64], R5 ;  /* 0x0000000508008986 */ /* 0x0029e2000c101508 */
[----:B---3--:R-:W-:-:S13]  /*16b0*/  ISETP.GE.AND P0, PT, R3, UR6, PT ;  /* 0x0000000603007c0c */ /* 0x008fda000bf06270 */
[----:B----4-:R-:W-:Y:S05]  /*16c0*/  @!P0 BRA `(.L_x_42) ;  /* 0xfffffffc00cc8947 */ /* 0x010fea000383ffff */
[----:B------:R-:W-:Y:S05]  /*16d0*/  EXIT ;  /* 0x000000000000794d */ /* 0x000fea0003800000 */
.L_x_43:
        /* <DEDUP_REMOVED lines=10> */
.L_x_85:


//--------------------- .text._ZN17fastertransformer20add_bias_temperatureI6__halfEEvPT_PKS2_iiiif --------------------------
	.section	.text._ZN17fastertransformer20add_bias_temperatureI6__halfEEvPT_PKS2_iiiif,"ax",@progbits
	.align	128
        .global         _ZN17fastertransformer20add_bias_temperatureI6__halfEEvPT_PKS2_iiiif
        .type           _ZN17fastertransformer20add_bias_temperatureI6__halfEEvPT_PKS2_iiiif,@function
        .size           _ZN17fastertransformer20add_bias_temperatureI6__halfEEvPT_PKS2_iiiif,(.L_x_86 - _ZN17fastertransformer20add_bias_temperatureI6__halfEEvPT_PKS2_iiiif)
        .other          _ZN17fastertransformer20add_bias_temperatureI6__halfEEvPT_PKS2_iiiif,@"STO_CUDA_ENTRY STV_DEFAULT"
_ZN17fastertransformer20add_bias_temperatureI6__halfEEvPT_PKS2_iiiif:
.text._ZN17fastertransformer20add_bias_temperatureI6__halfEEvPT_PKS2_iiiif:
[----:B------:R-:W-:Y:S01]  /*0000*/  LDC R1, c[0x0][0x37c] ;  /* 0x0000df00ff017b82 */ /* 0x000fe20000000800 */
[----:B------:R-:W0:Y:S07]  /*0010*/  S2R R0, SR_TID.X ;  /* 0x0000000000007919 */ /* 0x000e2e0000002100 */
[----:B------:R-:W0:Y:S01]  /*0020*/  S2UR UR4, SR_CTAID.X ;  /* 0x00000000000479c3 */ /* 0x000e220000002500 */
[----:B------:R-:W1:Y:S07]  /*0030*/  LDCU UR5, c[0x0][0x39c] ;  /* 0x00007380ff0577ac */ /* 0x000e6e0008000800 */
[----:B------:R-:W0:Y:S02]  /*0040*/  LDC R9, c[0x0][0x360] ;  /* 0x0000d800ff097b82 */ /* 0x000e240000000800 */
[----:B0-----:R-:W-:-:S05]  /*0050*/  IMAD R0, R9, UR4, R0 ;  /* 0x0000000409007c24 */ /* 0x001fca000f8e0200 */
[----:B-1----:R-:W-:-:S13]  /*0060*/  ISETP.GE.AND P0, PT, R0, UR5, PT ;  /* 0x0000000500007c0c */ /* 0x002fda000bf06270 */
[----:B------:R-:W-:Y:S05]  /*0070*/  @P0 EXIT ;  /* 0x000000000000094d */ /* 0x000fea0003800000 */
[----:B------:R-:W0:Y:S01]  /*0080*/  LDC R4, c[0x0][0x3a0] ;  /* 0x0000e800ff047b82 */ /* 0x000e220000000800 */
[----:B------:R-:W1:Y:S01]  /*0090*/  S2R R5, SR_CTAID.Y ;  /* 0x0000000000057919 */ /* 0x000e620000002600 */
[----:B------:R-:W2:Y:S01]  /*00a0*/  LDCU.64 UR8, c[0x0][0x388] ;  /* 0x00007100ff0877ac */ /* 0x000ea20008000a00 */
[----:B------:R-:W3:Y:S05]  /*00b0*/  LDCU UR4, c[0x0][0x370] ;  /* 0x00006e00ff0477ac */ /* 0x000eea0008000800 */
[----:B------:R-:W4:Y:S01]  /*00c0*/  LDC.64 R2, c[0x0][0x380] ;  /* 0x0000e000ff027b82 */ /* 0x000f220000000a00 */
[----:B------:R-:W0:Y:S01]  /*00d0*/  LDCU.64 UR6, c[0x0][0x358] ;  /* 0x00006b00ff0677ac */ /* 0x000e220008000a00 */
[----:B------:R-:W0:Y:S01]  /*00e0*/  LDCU UR13, c[0x0][0x39c] ;  /* 0x00007380ff0d77ac */ /* 0x000e220008000800 */
[----:B------:R-:W0:Y:S01]  /*00f0*/  LDCU UR11, c[0x0][0x39c] ;  /* 0x00007380ff0b77ac */ /* 0x000e220008000800 */
[----:B--2---:R-:W-:Y:S01]  /*0100*/  UISETP.NE.U32.AND UP0, UPT, UR8, URZ, UPT ;  /* 0x000000ff0800728c */ /* 0x004fe2000bf05070 */
[----:B0-----:R-:W-:Y:S01]  /*0110*/  FADD.FTZ R4, R4, 9.9999999747524270788e-07 ;  /* 0x358637bd04047421 */ /* 0x001fe20000010000 */
[----:B---3--:R-:W-:-:S02]  /*0120*/  IMAD R9, R9, UR4, RZ ;  /* 0x0000000409097c24 */ /* 0x008fc4000f8e02ff */
[----:B------:R-:W-:Y:S01]  /*0130*/  UISETP.NE.AND.EX UP0, UPT, UR9, URZ, UPT, UP0 ;  /* 0x000000ff0900728c */ /* 0x000fe2000bf05300 */
[----:B------:R-:W0:Y:S02]  /*0140*/  LDCU UR10, c[0x0][0x398] ;  /* 0x00007300ff0a77ac */ /* 0x000e240008000800 */
[----:B------:R-:W2:Y:S01]  /*0150*/  MUFU.RCP R4, R4 ;  /* 0x0000000400047308 */ /* 0x000ea20000001000 */
[----:B------:R-:W3:Y:S01]  /*0160*/  LDCU UR12, c[0x0][0x398] ;  /* 0x00007300ff0c77ac */ /* 0x000ee20008000800 */
[----:B-1----:R-:W-:-:S04]  /*0170*/  IMAD R5, R5, UR5, RZ ;  /* 0x0000000505057c24 */ /* 0x002fc8000f8e02ff */
[----:B----4-:R-:W-:Y:S01]  /*0180*/  IMAD.WIDE R2, R5, 0x2, R2 ;  /* 0x0000000205027825 */ /* 0x010fe200078e0202 */
[----:B--2---:R-:W-:Y:S01]  /*0190*/  F2FP.F16.F32.PACK_AB R8, RZ, R4 ;  /* 0x00000004ff08723e */ /* 0x004fe200000000ff */
[----:B0--3--:R-:W-:Y:S06]  /*01a0*/  BRA.U !UP0, `(.L_x_44) ;  /* 0x0000000108407547 */ /* 0x009fec000b800000 */
.L_x_45:
[C---:B------:R-:W-:Y:S01]  /*01b0*/  ISETP.GE.AND P0, PT, R0.reuse, UR10, PT ;  /* 0x0000000a00007c0c */ /* 0x040fe2000bf06270 */
[----:B------:R-:W-:-:S12]  /*01c0*/  IMAD.WIDE R6, R0, 0x2, R2 ;  /* 0x0000000200067825 */ /* 0x000fd800078e0202 */
[----:B------:R-:W0:Y:S01]  /*01d0*/  @!P0 LDC.64 R4, c[0x0][0x388] ;  /* 0x0000e200ff048b82 */ /* 0x000e220000000a00 */
[----:B------:R-:W2:Y:S01]  /*01e0*/  @!P0 LDG.E.U16 R11, desc[UR6][R6.64] ;  /* 0x00000006060b8981 */ /* 0x000ea2000c1e1500 */
[----:B0-----:R-:W-:-:S06]  /*01f0*/  @!P0 IMAD.WIDE R4, R0, 0x2, R4 ;  /* 0x0000000200048825 */ /* 0x001fcc00078e0204 */
[----:B------:R-:W2:Y:S01]  /*0200*/  @!P0 LDG.E.U16 R4, desc[UR6][R4.64] ;  /* 0x0000000604048981 */ /* 0x000ea2000c1e1500 */
[----:B------:R-:W-:Y:S01]  /*0210*/  HFMA2 R10, -RZ, RZ, 0, -65504 ;  /* 0x0000fbffff0a7431 */ /* 0x000fe200000001ff */
[----:B------:R-:W-:-:S04]  /*0220*/  IADD3 R0, PT, PT, R9, R0, RZ ;  /* 0x0000000009007210 */ /* 0x000fc80007ffe0ff */
[----:B------:R-:W-:Y:S01]  /*0230*/  @P0 PRMT R5, R10, 0x7610, R5 ;  /* 0x000076100a050816 */ /* 0x000fe20000000005 */
[----:B--2---:R-:W-:-:S04]  /*0240*/  @!P0 HADD2 R11, R11.H0_H0, R4.H0_H0 ;  /* 0x200000040b0b8230 */ /* 0x004fc80000000800 */
[----:B------:R-:W-:-:S05]  /*0250*/  @!P0 HMUL2 R11, R11.H0_H0, R8.H0_H0 ;  /* 0x200000080b0b8232 */ /* 0x000fca0000000800 */
[----:B------:R0:W-:Y:S04]  /*0260*/  @!P0 STG.E.U16 desc[UR6][R6.64], R11 ;  /* 0x0000000b06008986 */ /* 0x0001e8000c101506 */
[----:B------:R0:W-:Y:S01]  /*0270*/  @P0 STG.E.U16 desc[UR6][R6.64], R5 ;  /* 0x0000000506000986 */ /* 0x0001e2000c101506 */
[----:B------:R-:W-:-:S13]  /*0280*/  ISETP.GE.AND P0, PT, R0, UR11, PT ;  /* 0x0000000b00007c0c */ /* 0x000fda000bf06270 */
[----:B0-----:R-:W-:Y:S05]  /*0290*/  @!P0 BRA `(.L_x_45) ;  /* 0xfffffffc00c48947 */ /* 0x001fea000383ffff */
[----:B------:R-:W-:Y:S05]  /*02a0*/  EXIT ;  /* 0x000000000000794d */ /* 0x000fea0003800000 */
.L_x_44:
[C---:B------:R-:W-:Y:S01]  /*02b0*/  ISETP.GE.AND P0, PT, R0.reuse, UR12, PT ;  /* 0x0000000c00007c0c */ /* 0x040fe2000bf06270 */
[----:B------:R-:W-:Y:S01]  /*02c0*/  IMAD.WIDE R4, R0, 0x2, R2 ;  /* 0x0000000200047825 */ /* 0x000fe200078e0202 */
[----:B------:R-:W-:-:S11]  /*02d0*/  MOV R7, 0xfbff ;  /* 0x0000fbff00077802 */ /* 0x000fd60000000f00 */
[----:B------:R0:W-:Y:S04]  /*02e0*/  @P0 STG.E.U16 desc[UR6][R4.64], R7 ;  /* 0x0000000704000986 */ /* 0x0001e8000c101506 */
[----:B------:R-:W2:Y:S01]  /*02f0*/  @!P0 LDG.E.U16 R6, desc[UR6][R4.64] ;  /* 0x0000000604068981 */ /* 0x000ea2000c1e1500 */
[----:B------:R-:W-:Y:S01]  /*0300*/  IADD3 R0, PT, PT, R9, R0, RZ ;  /* 0x0000000009007210 */ /* 0x000fe20007ffe0ff */
[----:B--2---:R-:W-:-:S04]  /*0310*/  @!P0 HADD2 R6, R6.H0_H0, RZ.H0_H0 ;  /* 0x200000ff06068230 */ /* 0x004fc80000000800 */
[----:B------:R-:W-:-:S05]  /*0320*/  @!P0 HMUL2 R6, R6.H0_H0, R8.H0_H0 ;  /* 0x2000000806068232 */ /* 0x000fca0000000800 */
[----:B------:R0:W-:Y:S01]  /*0330*/  @!P0 STG.E.U16 desc[UR6][R4.64], R6 ;  /* 0x0000000604008986 */ /* 0x0001e2000c101506 */
[----:B------:R-:W-:-:S13]  /*0340*/  ISETP.GE.AND P0, PT, R0, UR13, PT ;  /* 0x0000000d00007c0c */ /* 0x000fda000bf06270 */
[----:B0-----:R-:W-:Y:S05]  /*0350*/  @!P0 BRA `(.L_x_44) ;  /* 0xfffffffc00d48947 */ /* 0x001fea000383ffff */
[----:B------:R-:W-:Y:S05]  /*0360*/  EXIT ;  /* 0x000000000000794d */ /* 0x000fea0003800000 */
.L_x_46:
        /* <DEDUP_REMOVED lines=9> */
.L_x_86:


//--------------------- .text._ZN17fastertransformer24apply_min_length_penaltyIfEEvPT_iPKiS4_iii --------------------------
	.section	.text._ZN17fastertransformer24apply_min_length_penaltyIfEEvPT_iPKiS4_iii,"ax",@progbits
	.align	128
        .global         _ZN17fastertransformer24apply_min_length_penaltyIfEEvPT_iPKiS4_iii
        .type           _ZN17fastertransformer24apply_min_length_penaltyIfEEvPT_iPKiS4_iii,@function
        .size           _ZN17fastertransformer24apply_min_length_penaltyIfEEvPT_iPKiS4_iii,(.L_x_87 - _ZN17fastertransformer24apply_min_length_penaltyIfEEvPT_iPKiS4_iii)
        .other          _ZN17fastertransformer24apply_min_length_penaltyIfEEvPT_iPKiS4_iii,@"STO_CUDA_ENTRY STV_DEFAULT"
_ZN17fastertransformer24apply_min_length_penaltyIfEEvPT_iPKiS4_iii:
.text._ZN17fastertransformer24apply_min_length_penaltyIfEEvPT_iPKiS4_iii:
        /* <DEDUP_REMOVED lines=43> */
[----:B------:R-:W-:Y:S02]  /*02b0*/  IMAD.MOV.U32 R9, RZ, RZ, -0x800001 ;  /* 0xff7fffffff097424 */ /* 0x000fe400078e00ff */
[----:B-1----:R-:W-:-:S04]  /*02c0*/  IMAD R7, R0, UR6, R3 ;  /* 0x0000000600077c24 */ /* 0x002fc8000f8e0203 */
[----:B0-----:R-:W-:-:S05]  /*02d0*/  IMAD.WIDE R4, R7, 0x4, R4 ;  /* 0x0000000407047825 */ /* 0x001fca00078e0204 */
[----:B------:R-:W-:Y:S01]  /*02e0*/  STG.E desc[UR4][R4.64], R9 ;  /* 0x0000000904007986 */ /* 0x000fe2000c101904 */
[----:B------:R-:W-:Y:S05]  /*02f0*/  EXIT ;  /* 0x000000000000794d */ /* 0x000fea0003800000 */
.L_x_47:
        /* <DEDUP_REMOVED lines=16> */
.L_x_87:


//--------------------- .text._ZN17fastertransformer24apply_repetition_penaltyIfLb1EEEvPT_iiiiiPKiS4_S4_S4_if --------------------------
	.section	.text._ZN17fastertransformer24apply_repetition_penaltyIfLb1EEEvPT_iiiiiPKiS4_S4_S4_if,"ax",@progbits
	.align	128
        .global         _ZN17fastertransformer24apply_repetition_penaltyIfLb1EEEvPT_iiiiiPKiS4_S4_S4_if
        .type           _ZN17fastertransformer24apply_repetition_penaltyIfLb1EEEvPT_iiiiiPKiS4_S4_S4_if,@function
        .size           _ZN17fastertransformer24apply_repetition_penaltyIfLb1EEEvPT_iiiiiPKiS4_S4_S4_if,(.L_x_88 - _ZN17fastertransformer24apply_repetition_penaltyIfLb1EEEvPT_iiiiiPKiS4_S4_S4_if)
        .other          _ZN17fastertransformer24apply_repetition_penaltyIfLb1EEEvPT_iiiiiPKiS4_S4_S4_if,@"STO_CUDA_ENTRY STV_DEFAULT"
_ZN17fastertransformer24apply_repetition_penaltyIfLb1EEEvPT_iiiiiPKiS4_S4_S4_if:
.text._ZN17fastertransformer24apply_repetition_penaltyIfLb1EEEvPT_iiiiiPKiS4_S4_S4_if:
        /* <DEDUP_REMOVED lines=21> */
.L_x_48:
[----:B------:R-:W1:Y:S01]  /*0150*/  LDCU.64 UR4, c[0x0][0x3b8] ;  /* 0x00007700ff0477ac */ /* 0x000e620008000a00 */
[----:B------:R-:W2:Y:S01]  /*0160*/  S2R R0, SR_CTAID.X ;  /* 0x0000000000007919 */ /* 0x000ea20000002500 */
[----:B------:R-:W3:Y:S01]  /*0170*/  LDC.64 R12, c[0x0][0x358] ;  /* 0x0000d600ff0c7b82 */ /* 0x000ee20000000a00 */
[----:B------:R-:W4:Y:S07]  /*0180*/  S2R R3, SR_TID.X ;  /* 0x0000000000037919 */ /* 0x000f2e0000002100 */
[----:B------:R-:W0:Y:S01]  /*0190*/  LDC R9, c[0x0][0x398] ;  /* 0x0000e600ff097b82 */ /* 0x000e220000000800 */
[----:B-1----:R-:W-:Y:S01]  /*01a0*/  ISETP.NE.U32.AND P0, PT, RZ, UR4, PT ;  /* 0x00000004ff007c0c */ /* 0x002fe2000bf05070 */
[----:B------:R-:W1:Y:S06]  /*01b0*/  LDCU UR4, c[0x0][0x3c0] ;  /* 0x00007800ff0477ac */ /* 0x000e6c0008000800 */
[----:B------:R-:W4:Y:S01]  /*01c0*/  LDC.64 R14, c[0x0][0x380] ;  /* 0x0000e000ff0e7b82 */ /* 0x000f220000000a00 */
[----:B------:R-:W-:-:S13]  /*01d0*/  ISETP.NE.AND.EX P0, PT, RZ, UR5, PT, P0 ;  /* 0x00000005ff007c0c */ /* 0x000fda000bf05300 */
[----:B------:R-:W2:Y:S01]  /*01e0*/  @P0 LDC.64 R6, c[0x0][0x3b8] ;  /* 0x0000ee00ff060b82 */ /* 0x000ea20000000a00 */
[----:B---3--:R-:W-:Y:S01]  /*01f0*/  @P0 R2UR UR6, R12 ;  /* 0x000000000c0602ca */ /* 0x008fe200000e0000 */
[----:B-1----:R-:W-:Y:S01]  /*0200*/  IMAD.U32 R2, RZ, RZ, UR4 ;  /* 0x00000004ff027e24 */ /* 0x002fe2000f8e00ff */
[----:B------:R-:W-:Y:S01]  /*0210*/  @P0 R2UR UR7, R13 ;  /* 0x000000000d0702ca */ /* 0x000fe200000e0000 */
[----:B------:R-:W1:Y:S01]  /*0220*/  LDCU UR4, c[0x0][0x394] ;  /* 0x00007280ff0477ac */ /* 0x000e620008000800 */
[----:B0-----:R-:W-:Y:S01]  /*0230*/  LEA R4, R9, 0x1f, 0x2 ;  /* 0x0000001f09047811 */ /* 0x001fe200078e10ff */
[----:B--2---:R-:W-:-:S10]  /*0240*/  @P0 IMAD.WIDE.U32 R6, R0, 0x4, R6 ;  /* 0x0000000400060825 */ /* 0x004fd400078e0006 */
[----:B------:R0:W5:Y:S01]  /*0250*/  @P0 LDG.E R2, desc[UR6][R6.64] ;  /* 0x0000000606020981 */ /* 0x000162000c1e1900 */
[----:B----4-:R-:W-:Y:S01]  /*0260*/  ISETP.NE.AND P0, PT, R3, RZ, PT ;  /* 0x000000ff0300720c */ /* 0x010fe20003f05270 */
[----:B-1----:R-:W-:Y:S01]  /*0270*/  IMAD R5, R0, UR4, RZ ;  /* 0x0000000400057c24 */ /* 0x002fe2000f8e02ff */
[----:B------:R-:W-:-:S03]  /*0280*/  LOP3.LUT R4, R4, 0xffffffe0, RZ, 0xc0, !PT ;  /* 0xffffffe004047812 */ /* 0x000fc600078ec0ff */
[----:B------:R-:W-:-:S08]  /*0290*/  IMAD.WIDE R14, R5, 0x4, R14 ;  /* 0x00000004050e7825 */ /* 0x000fd000078e020e */
[----:B0-----:R-:W-:Y:S05]  /*02a0*/  @P0 BRA `(.L_x_49) ;  /* 0x0000000c00ac0947 */ /* 0x001fea0003800000 */
[----:B------:R-:W0:Y:S01]  /*02b0*/  LDC.64 R6, c[0x0][0x3a0] ;  /* 0x0000e800ff067b82 */ /* 0x000e220000000a00 */
[----:B------:R-:W-:Y:S01]  /*02c0*/  R2UR UR4, R12 ;  /* 0x000000000c0472ca */ /* 0x000fe200000e0000 */
[----:B------:R-:W1:Y:S01]  /*02d0*/  LDCU UR6, c[0x0][0x3c4] ;  /* 0x00007880ff0677ac */ /* 0x000e620008000800 */
[----:B------:R-:W-:Y:S01]  /*02e0*/  R2UR UR5, R13 ;  /* 0x000000000d0572ca */ /* 0x000fe200000e0000 */
[----:B0-----:R-:W-:-:S12]  /*02f0*/  IMAD.WIDE.U32 R6, R0, 0x4, R6 ;  /* 0x0000000400067825 */ /* 0x001fd800078e0006 */
[----:B------:R-:W2:Y:S02]  /*0300*/  LDG.E R7, desc[UR4][R6.64] ;  /* 0x0000000406077981 */ /* 0x000ea4000c1e1900 */
[----:B--2---:R-:W-:-:S06]  /*0310*/  IMAD.WIDE R16, R7, 0x4, R14 ;  /* 0x0000000407107825 */ /* 0x004fcc00078e020e */
[----:B------:R-:W1:Y:S01]  /*0320*/  LDG.E R16, desc[UR4][R16.64] ;  /* 0x0000000410107981 */ /* 0x000e62000c1e1900 */
[----:B------:R-:W0:Y:S01]  /*0330*/  S2UR UR5, SR_CgaCtaId ;  /* 0x00000000000579c3 */ /* 0x000e220000008800 */
[----:B------:R-:W-:Y:S01]  /*0340*/  UMOV UR4, 0x400 ;  /* 0x0000040000047882 */ /* 0x000fe20000000000 */
[----:B------:R-:W-:Y:S01]  /*0350*/  ISETP.GE.AND P0, PT, R9, 0x2, PT ;  /* 0x000000020900780c */ /* 0x000fe20003f06270 */
[----:B0-----:R-:W-:-:S06]  /*0360*/  ULEA UR4, UR5, UR4, 0x18 ;  /* 0x0000000405047291 */ /* 0x001fcc000f8ec0ff */
[----:B------:R-:W-:Y:S01]  /*0370*/  VIADD R8, R4, UR4 ;  /* 0x0000000404087c36 */ /* 0x000fe20008000000 */
[----:B------:R-:W-:-:S04]  /*0380*/  LEA R11, R9, UR4, 0x2 ;  /* 0x00000004090b7c11 */ /* 0x000fc8000f8e10ff */
[----:B------:R-:W-:-:S05]  /*0390*/  LEA R8, R9, R8, 0x2 ;  /* 0x0000000809087211 */ /* 0x000fca00078e10ff */
[----:B------:R0:W-:Y:S01]  /*03a0*/  STS [R8+-0x4], R7 ;  /* 0xfffffc0708007388 */ /* 0x0001e20000000800 */
[----:B-1----:R-:W-:-:S05]  /*03b0*/  FADD.FTZ R6, R16, -UR6 ;  /* 0x8000000610067e21 */ /* 0x002fca0008010000 */
[----:B------:R0:W-:Y:S01]  /*03c0*/  STS [R11+-0x4], R6 ;  /* 0xfffffc060b007388 */ /* 0x0001e20000000800 */
[----:B------:R-:W-:Y:S05]  /*03d0*/  @!P0 BRA `(.L_x_49) ;  /* 0x0000000c00608947 */ /* 0x000fea0003800000 */
[----:B0-----:R-:W0:Y:S01]  /*03e0*/  LDC R8, c[0x0][0x38c] ;  /* 0x0000e300ff087b82 */ /* 0x001e220000000800 */
[----:B------:R-:W-:Y:S01]  /*03f0*/  IABS R16, R0 ;  /* 0x0000000000107213 */ /* 0x000fe20000000000 */
[----:B------:R-:W1:Y:S01]  /*0400*/  LDCU UR4, c[0x0][0x388] ;  /* 0x00007100ff0477ac */ /* 0x000e620008000800 */
[----:B------:R-:W-:Y:S01]  /*0410*/  VIADD R25, R9, 0xfffffffe ;  /* 0xfffffffe09197836 */ /* 0x000fe20000000000 */
[----:B------:R-:W-:Y:S02]  /*0420*/  ISETP.GE.AND P2, PT, R0, RZ, PT ;  /* 0x000000ff0000720c */ /* 0x000fe40003f46270 */
[----:B0-----:R-:W-:-:S04]  /*0430*/  IABS R10, R8 ;  /* 0x00000008000a7213 */ /* 0x001fc80000000000 */
[----:B------:R-:W0:Y:S08]  /*0440*/  I2F.RP R5, R10 ;  /* 0x0000000a00057306 */ /* 0x000e300000209400 */
[----:B0-----:R-:W0:Y:S02]  /*0450*/  MUFU.RCP R5, R5 ;  /* 0x0000000500057308 */ /* 0x001e240000001000 */
[----:B0-----:R-:W-:-:S06]  /*0460*/  VIADD R6, R5, 0xffffffe ;  /* 0x0ffffffe05067836 */ /* 0x001fcc0000000000 */
[----:B------:R0:W2:Y:S02]  /*0470*/  F2I.FTZ.U32.TRUNC.NTZ R7, R6 ;  /* 0x0000000600077305 */ /* 0x0000a4000021f000 */
[----:B0-----:R-:W-:Y:S02]  /*0480*/  HFMA2 R6, -RZ, RZ, 0, 0 ;  /* 0x00000000ff067431 */ /* 0x001fe400000001ff */
[----:B--2---:R-:W-:-:S04]  /*0490*/  IMAD.MOV R17, RZ, RZ, -R7 ;  /* 0x000000ffff117224 */ /* 0x004fc800078e0a07 */
[----:B------:R-:W-:-:S04]  /*04a0*/  IMAD R17, R17, R10, RZ ;  /* 0x0000000a11117224 */ /* 0x000fc800078e02ff */
[----:B------:R-:W-:Y:S01]  /*04b0*/  IMAD.HI.U32 R7, R7, R17, R6 ;  /* 0x0000001107077227 */ /* 0x000fe200078e0006 */
[----:B------:R-:W-:-:S05]  /*04c0*/  IADD3 R6, PT, PT, R9, -0x1, RZ ;  /* 0xffffffff09067810 */ /* 0x000fca0007ffe0ff */
[----:B------:R-:W-:-:S04]  /*04d0*/  IMAD.HI.U32 R7, R7, R16, RZ ;  /* 0x0000001007077227 */ /* 0x000fc800078e00ff */
[----:B------:R-:W-:-:S04]  /*04e0*/  IMAD.MOV R7, RZ, RZ, -R7 ;  /* 0x000000ffff077224 */ /* 0x000fc800078e0a07 */
[----:B------:R-:W-:-:S05]  /*04f0*/  IMAD R5, R10, R7, R16 ;  /* 0x000000070a057224 */ /* 0x000fca00078e0210 */
[----:B------:R-:W-:-:S13]  /*0500*/  ISETP.GT.U32.AND P0, PT, R10, R5, PT ;  /* 0x000000050a00720c */ /* 0x000fda0003f04070 */
[----:B------:R-:W-:Y:S01]  /*0510*/  @!P0 IMAD.IADD R5, R5, 0x1, -R10 ;  /* 0x0000000105058824 */ /* 0x000fe200078e0a0a */
[----:B------:R-:W-:-:S04]  /*0520*/  ISETP.NE.AND P0, PT, R8, RZ, PT ;  /* 0x000000ff0800720c */ /* 0x000fc80003f05270 */
[----:B------:R-:W-:-:S13]  /*0530*/  ISETP.GT.U32.AND P1, PT, R10, R5, PT ;  /* 0x000000050a00720c */ /* 0x000fda0003f24070 */
[----:B------:R-:W-:Y:S02]  /*0540*/  @!P1 IADD3 R5, PT, PT, R5, -R10, RZ ;  /* 0x8000000a05059210 */ /* 0x000fe40007ffe0ff */
[----:B------:R-:W-:-:S03]  /*0550*/  ISETP.GE.U32.AND P1, PT, R25, 0x3, PT ;  /* 0x000000031900780c */ /* 0x000fc60003f26070 */
[----:B------:R-:W-:Y:S01]  /*0560*/  @!P2 IMAD.MOV R5, RZ, RZ, -R5 ;  /* 0x000000ffff05a224 */ /* 0x000fe200078e0a05 */
[----:B------:R-:W-:Y:S01]  /*0570*/  @!P0 LOP3.LUT R5, RZ, R8, RZ, 0x33, !PT ;  /* 0x00000008ff058212 */ /* 0x000fe200078e33ff */
[----:B-1----:R-:W-:-:S04]  /*0580*/  IMAD R8, R8, UR4, RZ ;  /* 0x0000000408087c24 */ /* 0x002fc8000f8e02ff */
[----:B------:R-:W-:-:S04]  /*0590*/  IMAD.MOV.U32 R7, RZ, RZ, R5 ;  /* 0x000000ffff077224 */ /* 0x000fc800078e0005 */
[----:B------:R-:W-:Y:S05]  /*05a0*/  @!P1 BRA `(.L_x_50) ;  /* 0x00000004009c9947 */ /* 0x000fea0003800000 */
[----:B------:R-:W0:Y:S01]  /*05b0*/  LDCU UR4, c[0x0][0x398] ;  /* 0x00007300ff0477ac */ /* 0x000e220008000800 */
[C---:B------:R-:W-:Y:S01]  /*05c0*/  IADD3 R18, PT, PT, R9.reuse, -0x5, RZ ;  /* 0xfffffffb09127810 */ /* 0x040fe20007ffe0ff */
[C---:B------:R-:W-:Y:S01]  /*05d0*/  VIADD R20, R9.reuse, 0xfffffffc ;  /* 0xfffffffc09147836 */ /* 0x040fe20000000000 */
[----:B------:R-:W-:Y:S01]  /*05e0*/  LOP3.LUT R21, R6, 0xfffffffc, RZ, 0xc0, !PT ;  /* 0xfffffffc06157812 */ /* 0x000fe200078ec0ff */
[----:B------:R-:W-:Y:S01]  /*05f0*/  VIADD R22, R9, 0xfffffffd ;  /* 0xfffffffd09167836 */ /* 0x000fe20000000000 */
[----:B------:R-:W-:Y:S01]  /*0600*/  BSSY.RECONVERGENT B0, `(.L_x_51) ;  /* 0x0000060000007945 */ /* 0x000fe20003800200 */
[--C-:B------:R-:W-:Y:S01]  /*0610*/  IMAD R10, R25, R8, -R5.reuse ;  /* 0x00000008190a7224 */ /* 0x100fe200078e0a05 */
[----:B------:R-:W-:Y:S01]  /*0620*/  MOV R9, R0 ;  /* 0x0000000000097202 */ /* 0x000fe20000000f00 */
[----:B------:R-:W-:Y:S02]  /*0630*/  VIADD R11, R11, 0xfffffff8 ;  /* 0xfffffff80b0b7836 */ /* 0x000fe40000000000 */
[----:B------:R-:W-:-:S02]  /*0640*/  IMAD.MOV.U32 R7, RZ, RZ, R5 ;  /* 0x000000ffff077224 */ /* 0x000fc400078e0005 */
[-CC-:B------:R-:W-:Y:S02]  /*0650*/  IMAD R18, R18, R8.reuse, -R5.reuse ;  /* 0x0000000812127224 */ /* 0x180fe400078e0a05 */
[-CC-:B------:R-:W-:Y:S02]  /*0660*/  IMAD R20, R20, R8.reuse, -R5.reuse ;  /* 0x0000000814147224 */ /* 0x180fe400078e0a05 */
[----:B------:R-:W-:Y:S02]  /*0670*/  IMAD R22, R22, R8, -R5 ;  /* 0x0000000816167224 */ /* 0x000fe400078e0a05 */
[----:B------:R-:W-:Y:S01]  /*0680*/  IMAD.MOV R21, RZ, RZ, -R21 ;  /* 0x000000ffff157224 */ /* 0x000fe200078e0a15 */
[----:B0-----:R-:W-:-:S07]  /*0690*/  MOV R25, UR4 ;  /* 0x0000000400197c02 */ /* 0x001fce0008000f00 */
.L_x_52:
        /* <DEDUP_REMOVED lines=8> */
[----:B0-----:R-:W-:-:S06]  /*0720*/  @!P1 IMAD.WIDE R16, R23, 0x4, R16 ;  /* 0x0000000417109825 */ /* 0x001fcc00078e0210 */
[----:B------:R0:W2:Y:S02]  /*0730*/  @!P1 LDG.E R7, desc[UR4][R16.64] ;  /* 0x0000000410079981 */ /* 0x0000a4000c1e1900 */
[----:B0-----:R-:W0:Y:S01]  /*0740*/  @!P1 LDC.64 R16, c[0x0][0x3a8] ;  /* 0x0000ea00ff109b82 */ /* 0x001e220000000a00 */
[----:B--2---:R-:W-:-:S04]  /*0750*/  @!P1 IMAD.IADD R29, R24, 0x1, R7 ;  /* 0x00000001181d9824 */ /* 0x004fc800078e0207 */
[----:B0-----:R-:W-:-:S06]  /*0760*/  @!P1 IMAD.WIDE R28, R29, 0x4, R16 ;  /* 0x000000041d1c9825 */ /* 0x001fcc00078e0210 */
[----:B------:R-:W2:Y:S01]  /*0770*/  @!P1 LDG.E R29, desc[UR4][R28.64] ;  /* 0x000000041c1d9981 */ /* 0x000ea2000c1e1900 */
[----:B------:R-:W-:-:S04]  /*0780*/  ISETP.GT.AND P2, PT, R19, UR36, PT ;  /* 0x0000002413007c0c */ /* 0x000fc8000bf44270 */
[----:B------:R-:W-:Y:S02]  /*0790*/  ISETP.GT.AND P2, PT, R19, R2, !P2 ;  /* 0x000000021300720c */ /* 0x000fe40005744270 */
[----:B------:R-:W0:Y:S11]  /*07a0*/  @!P1 LDC R19, c[0x0][0x3c4] ;  /* 0x0000f100ff139b82 */ /* 0x000e360000000800 */
[----:B------:R-:W1:Y:S01]  /*07b0*/  @!P2 LDC.64 R16, c[0x0][0x3b0] ;  /* 0x0000ec00ff10ab82 */ /* 0x000e620000000a00 */
[----:B--2---:R-:W-:-:S05]  /*07c0*/  @!P1 IMAD.WIDE R26, R29, 0x4, R14 ;  /* 0x000000041d1a9825 */ /* 0x004fca00078e020e */
[----:B------:R-:W0:Y:S01]  /*07d0*/  @!P1 LDG.E R24, desc[UR4][R26.64] ;  /* 0x000000041a189981 */ /* 0x000e22000c1e1900 */
[----:B------:R-:W-:Y:S01]  /*07e0*/  @!P2 IADD3 R28, PT, PT, R22, R9, RZ ;  /* 0x00000009161ca210 */ /* 0x000fe20007ffe0ff */
[----:B------:R-:W-:Y:S01]  /*07f0*/  IMAD.IADD R23, R11, 0x1, R4 ;  /* 0x000000010b177824 */ /* 0x000fe200078e0204 */
[----:B------:R-:W-:Y:S02]  /*0800*/  @!P2 R2UR UR4, R12 ;  /* 0x000000000c04a2ca */ /* 0x000fe400000e0000 */
[----:B------:R-:W-:Y:S02]  /*0810*/  @!P2 R2UR UR5, R13 ;  /* 0x000000000d05a2ca */ /* 0x000fe400000e0000 */
[----:B------:R2:W-:Y:S01]  /*0820*/  @!P1 STS [R23], R29 ;  /* 0x0000001d17009388 */ /* 0x0005e20000000800 */
[----:B0-----:R-:W-:Y:S01]  /*0830*/  @!P1 FADD.FTZ R24, R24, -R19 ;  /* 0x8000001318189221 */ /* 0x001fe20000010000 */
[----:B------:R-:W-:-:S04]  /*0840*/  @!P2 IMAD.IADD R19, R7, 0x1, R28 ;  /* 0x000000010713a824 */ /* 0x000fc800078e021c */
[----:B-1----:R-:W-:-:S05]  /*0850*/  @!P2 IMAD.WIDE R16, R19, 0x4, R16 ;  /* 0x000000041310a825 */ /* 0x002fca00078e0210 */
[----:B------:R0:W3:Y:S02]  /*0860*/  @!P2 LDG.E R7, desc[UR4][R16.64] ;  /* 0x000000041007a981 */ /* 0x0000e4000c1e1900 */
[----:B0-----:R-:W2:Y:S01]  /*0870*/  @!P2 LDC.64 R16, c[0x0][0x3a8] ;  /* 0x0000ea00ff10ab82 */ /* 0x001ea20000000a00 */
[----:B---3--:R-:W-:-:S04]  /*0880*/  @!P2 IMAD.IADD R19, R28, 0x1, R7 ;  /* 0x000000011c13a824 */ /* 0x008fc800078e0207 */
[----:B--2---:R-:W-:-:S03]  /*0890*/  @!P2 IMAD.WIDE R28, R19, 0x4, R16 ;  /* 0x00000004131ca825 */ /* 0x004fc600078e0210 */
[----:B------:R-:W0:Y:S03]  /*08a0*/  @!P2 LDC R17, c[0x0][0x3c4] ;  /* 0x0000f100ff11ab82 */ /* 0x000e260000000800 */
[----:B------:R-:W2:Y:S01]  /*08b0*/  @!P2 LDG.E R28, desc[UR4][R28.64] ;  /* 0x000000041c1ca981 */ /* 0x000ea2000c1e1900 */
[----:B------:R-:W-:-:S04]  /*08c0*/  IADD3 R19, PT, PT, R25, -0x4, RZ ;  /* 0xfffffffc19137810 */ /* 0x000fc80007ffe0ff */
[----:B------:R-:W-:Y:S01]  /*08d0*/  ISETP.GE.AND P0, PT, R19, UR36, PT ;  /* 0x0000002413007c0c */ /* 0x000fe2000bf06270 */
[----:B--2---:R-:W-:-:S06]  /*08e0*/  @!P2 IMAD.WIDE R26, R28, 0x4, R14 ;  /* 0x000000041c1aa825 */ /* 0x004fcc00078e020e */
[----:B------:R1:W0:Y:S01]  /*08f0*/  @!P2 LDG.E R26, desc[UR4][R26.64] ;  /* 0x000000041a1aa981 */ /* 0x000222000c1e1900 */
[----:B------:R-:W-:-:S03]  /*0900*/  ISETP.GE.AND P0, PT, R19, R2, !P0 ;  /* 0x000000021300720c */ /* 0x000fc60004706270 */
[----:B------:R-:W-:Y:S04]  /*0910*/  @!P1 STS [R11], R24 ;  /* 0x000000180b009388 */ /* 0x000fe80000000800 */
[----:B------:R2:W-:Y:S06]  /*0920*/  @!P2 STS [R23+-0x4], R28 ;  /* 0xfffffc1c1700a388 */ /* 0x0005ec0000000800 */
[----:B------:R-:W-:Y:S01]  /*0930*/  @!P0 IMAD.IADD R29, R20, 0x1, R9 ;  /* 0x00000001141d8824 */ /* 0x000fe200078e0209 */
[----:B------:R-:W-:-:S02]  /*0940*/  @!P0 R2UR UR4, R12 ;  /* 0x000000000c0482ca */ /* 0x000fc400000e0000 */
[----:B------:R-:W-:Y:S01]  /*0950*/  @!P0 R2UR UR5, R13 ;  /* 0x000000000d0582ca */ /* 0x000fe200000e0000 */
[----:B-1----:R-:W-:Y:S02]  /*0960*/  @!P0 IMAD.IADD R27, R7, 0x1, R29 ;  /* 0x00000001071b8824 */ /* 0x002fe400078e021d */
[----:B0-----:R-:W-:Y:S02]  /*0970*/  @!P2 FADD.FTZ R26, R26, -R17 ;  /* 0x800000111a1aa221 */ /* 0x001fe40000010000 */
[----:B------:R-:W0:Y:S01]  /*0980*/  @!P0 LDC.64 R16, c[0x0][0x3b0] ;  /* 0x0000ec00ff108b82 */ /* 0x000e220000000a00 */
[----:B------:R-:W-:Y:S02]  /*0990*/  VIADD R25, R25, 0xfffffffb ;  /* 0xfffffffb19197836 */ /* 0x000fe40000000000 */
[----:B------:R1:W-:Y:S01]  /*09a0*/  @!P2 STS [R11+-0x4], R26 ;  /* 0xfffffc1a0b00a388 */ /* 0x0003e20000000800 */
[----:B0-----:R-:W-:-:S05]  /*09b0*/  @!P0 IMAD.WIDE R16, R27, 0x4, R16 ;  /* 0x000000041b108825 */ /* 0x001fca00078e0210 */
[----:B------:R0:W3:Y:S02]  /*09c0*/  @!P0 LDG.E R7, desc[UR4][R16.64] ;  /* 0x0000000410078981 */ /* 0x0000e4000c1e1900 */
[----:B0-----:R-:W2:Y:S01]  /*09d0*/  @!P0 LDC.64 R16, c[0x0][0x3a8] ;  /* 0x0000ea00ff108b82 */ /* 0x001ea20000000a00 */
[----:B------:R-:W-:Y:S02]  /*09e0*/  ISETP.GE.AND P1, PT, R25, UR36, PT ;  /* 0x0000002419007c0c */ /* 0x000fe4000bf26270 */
[----:B---3--:R-:W-:-:S05]  /*09f0*/  @!P0 IADD3 R29, PT, PT, R29, R7, RZ ;  /* 0x000000071d1d8210 */ /* 0x008fca0007ffe0ff */
[----:B--2---:R-:W-:-:S06]  /*0a00*/  @!P0 IMAD.WIDE R28, R29, 0x4, R16 ;  /* 0x000000041d1c8825 */ /* 0x004fcc00078e0210 */
[----:B------:R0:W1:Y:S01]  /*0a10*/  @!P0 LDG.E R28, desc[UR4][R28.64] ;  /* 0x000000041c1c8981 */ /* 0x000062000c1e1900 */
[----:B------:R-:W-:-:S13]  /*0a20*/  ISETP.GE.AND P1, PT, R25, R2, !P1 ;  /* 0x000000021900720c */ /* 0x000fda0004f26270 */
[----:B------:R-:W2:Y:S01]  /*0a30*/  @!P1 LDC.64 R16, c[0x0][0x3b0] ;  /* 0x0000ec00ff109b82 */ /* 0x000ea20000000a00 */
[----:B------:R-:W-:-:S05]  /*0a40*/  @!P1 IMAD.IADD R25, R18, 0x1, R9 ;  /* 0x0000000112199824 */ /* 0x000fca00078e0209 */
[----:B0-----:R-:W-:Y:S01]  /*0a50*/  @!P1 IADD3 R29, PT, PT, R7, R25, RZ ;  /* 0x00000019071d9210 */ /* 0x001fe20007ffe0ff */
[----:B-1----:R-:W-:-:S05]  /*0a60*/  @!P0 IMAD.WIDE R26, R28, 0x4, R14 ;  /* 0x000000041c1a8825 */ /* 0x002fca00078e020e */
[----:B------:R0:W3:Y:S01]  /*0a70*/  @!P0 LDG.E R24, desc[UR4][R26.64] ;  /* 0x000000041a188981 */ /* 0x0000e2000c1e1900 */
[----:B------:R-:W-:Y:S02]  /*0a80*/  @!P1 R2UR UR4, R12 ;  /* 0x000000000c0492ca */ /* 0x000fe400000e0000 */
[----:B------:R-:W-:Y:S01]  /*0a90*/  @!P1 R2UR UR5, R13 ;  /* 0x000000000d0592ca */ /* 0x000fe200000e0000 */
[----:B------:R2:W-:Y:S01]  /*0aa0*/  @!P0 STS [R23+-0x8], R28 ;  /* 0xfffff81c17008388 */ /* 0x0005e20000000800 */
[----:B0-----:R-:W3:Y:S01]  /*0ab0*/  @!P0 LDC R27, c[0x0][0x3c4] ;  /* 0x0000f100ff1b8b82 */ /* 0x001ee20000000800 */
[----:B--2---:R-:W-:-:S07]  /*0ac0*/  @!P1 IMAD.WIDE R28, R29, 0x4, R16 ;  /* 0x000000041d1c9825 */ /* 0x004fce00078e0210 */
[----:B------:R-:W0:Y:S03]  /*0ad0*/  @!P1 LDC.64 R16, c[0x0][0x3a8] ;  /* 0x0000ea00ff109b82 */ /* 0x000e260000000a00 */
[----:B------:R-:W2:Y:S01]  /*0ae0*/  @!P1 LDG.E R7, desc[UR4][R28.64] ;  /* 0x000000041c079981 */ /* 0x000ea2000c1e1900 */
[----:B---3--:R-:W-:Y:S01]  /*0af0*/  @!P0 FADD.FTZ R24, R24, -R27 ;  /* 0x8000001b18188221 */ /* 0x008fe20000010000 */
[----:B--2---:R-:W-:-:S03]  /*0b00*/  @!P1 IMAD.IADD R27, R25, 0x1, R7 ;  /* 0x00000001191b9824 */ /* 0x004fc600078e0207 */
[----:B------:R-:W1:Y:S01]  /*0b10*/  @!P1 LDC R25, c[0x0][0x3c4] ;  /* 0x0000f100ff199b82 */ /* 0x000e620000000800 */
[----:B0-----:R-:W-:-:S06]  /*0b20*/  @!P1 IMAD.WIDE R26, R27, 0x4, R16 ;  /* 0x000000041b1a9825 */ /* 0x001fcc00078e0210 */
[----:B------:R-:W2:Y:S01]  /*0b30*/  @!P1 LDG.E R26, desc[UR4][R26.64] ;  /* 0x000000041a1a9981 */ /* 0x000ea2000c1e1900 */
[----:B------:R-:W-:-:S03]  /*0b40*/  VIADD R21, R21, 0x4 ;  /* 0x0000000415157836 */ /* 0x000fc60000000000 */
[----:B------:R-:W-:Y:S01]  /*0b50*/  @!P0 STS [R11+-0x8], R24 ;  /* 0xfffff8180b008388 */ /* 0x000fe20000000800 */
[----:B--2---:R-:W-:-:S06]  /*0b60*/  @!P1 IMAD.WIDE R16, R26, 0x4, R14 ;  /* 0x000000041a109825 */ /* 0x004fcc00078e020e */
[----:B------:R-:W1:Y:S01]  /*0b70*/  @!P1 LDG.E R16, desc[UR4][R16.64] ;  /* 0x0000000410109981 */ /* 0x000e62000c1e1900 */
[----:B------:R-:W-:Y:S01]  /*0b80*/  ISETP.NE.AND P0, PT, R21, RZ, PT ;  /* 0x000000ff1500720c */ /* 0x000fe20003f05270 */
[----:B------:R-:W-:Y:S02]  /*0b90*/  IMAD R9, R8, -0x4, R9 ;  /* 0xfffffffc08097824 */ /* 0x000fe400078e0209 */
[----:B------:R-:W-:Y:S01]  /*0ba0*/  @!P1 STS [R23+-0xc], R26 ;  /* 0xfffff41a17009388 */ /* 0x000fe20000000800 */
[----:B-1----:R-:W-:Y:S01]  /*0bb0*/  @!P1 FADD.FTZ R16, R16, -R25 ;  /* 0x8000001910109221 */ /* 0x002fe20000010000 */
[----:B------:R-:W-:-:S04]  /*0bc0*/  MOV R25, R19 ;  /* 0x0000001300197202 */ /* 0x000fc80000000f00 */
[----:B------:R0:W-:Y:S02]  /*0bd0*/  @!P1 STS [R11+-0xc], R16 ;  /* 0xfffff4100b009388 */ /* 0x0001e40000000800 */
[----:B0-----:R-:W-:Y:S02]  /*0be0*/  VIADD R11, R11, 0xfffffff0 ;  /* 0xfffffff00b0b7836 */ /* 0x001fe40000000000 */
[----:B------:R-:W-:Y:S05]  /*0bf0*/  @P0 BRA `(.L_x_52) ;  /* 0xfffffff800a80947 */ /* 0x000fea000383ffff */
[----:B------:R-:W-:Y:S05]  /*0c00*/  BSYNC.RECONVERGENT B0 ;  /* 0x0000000000007941 */ /* 0x000fea0003800200 */
.L_x_51:
[----:B------:R-:W-:-:S07]  /*0c10*/  VIADD R25, R25, 0xfffffffe ;  /* 0xfffffffe19197836 */ /* 0x000fce0000000000 */
.L_x_50:
[----:B------:R-:W-:-:S04]  /*0c20*/  LOP3.LUT R10, R6, 0x3, RZ, 0xc0, !PT ;  /* 0x00000003060a7812 */ /* 0x000fc800078ec0ff */
[----:B------:R-:W-:-:S13]  /*0c30*/  ISETP.NE.AND P0, PT, R10, RZ, PT ;  /* 0x000000ff0a00720c */ /* 0x000fda0003f05270 */
[----:B------:R-:W-:Y:S05]  /*0c40*/  @!P0 BRA `(.L_x_49) ;  /* 0x0000000400448947 */ /* 0x000fea0003800000 */
[----:B------:R-:W0:Y:S01]  /*0c50*/  S2R R9, SR_CgaCtaId ;  /* 0x0000000000097919 */ /* 0x000e220000008800 */
[----:B------:R-:W-:Y:S01]  /*0c60*/  ISETP.NE.AND P0, PT, R10, 0x1, PT ;  /* 0x000000010a00780c */ /* 0x000fe20003f05270 */
[----:B------:R-:W1:Y:S01]  /*0c70*/  LDCU UR5, c[0x0][0x3c0] ;  /* 0x00007800ff0577ac */ /* 0x000e620008000800 */
[----:B------:R-:W-:-:S04]  /*0c80*/  MOV R24, 0x400 ;  /* 0x0000040000187802 */ /* 0x000fc80000000f00 */
[----:B0-----:R-:W-:-:S04]  /*0c90*/  LEA R24, R9, R24, 0x18 ;  /* 0x0000001809187211 */ /* 0x001fc800078ec0ff */
[----:B------:R-:W-:-:S03]  /*0ca0*/  IADD3 R22, PT, PT, R24, R4, RZ ;  /* 0x0000000418167210 */ /* 0x000fc60007ffe0ff */
[----:B-1----:R-:W-:Y:S05]  /*0cb0*/  @!P0 BRA `(.L_x_53) ;  /* 0x0000000000c48947 */ /* 0x002fea0003800000 */
[----:B------:R-:W0:Y:S02]  /*0cc0*/  LDCU UR4, c[0x0][0x3c0] ;  /* 0x00007800ff0477ac */ /* 0x000e240008000800 */
[----:B0-----:R-:W-:-:S04]  /*0cd0*/  ISETP.GE.AND P0, PT, R25, UR4, PT ;  /* 0x0000000419007c0c */ /* 0x001fc8000bf06270 */
[----:B-----5:R-:W-:-:S13]  /*0ce0*/  ISETP.GE.AND P0, PT, R25, R2, !P0 ;  /* 0x000000021900720c */ /* 0x020fda0004706270 */
[----:B------:R-:W0:Y:S01]  /*0cf0*/  @!P0 LDC.64 R10, c[0x0][0x3b0] ;  /* 0x0000ec00ff0a8b82 */ /* 0x000e220000000a00 */
[----:B------:R-:W-:Y:S01]  /*0d00*/  @!P0 IMAD.IADD R9, R0, 0x1, -R5 ;  /* 0x0000000100098824 */ /* 0x000fe200078e0a05 */
[----:B------:R-:W-:Y:S02]  /*0d10*/  @!P0 R2UR UR6, R12 ;  /* 0x000000000c0682ca */ /* 0x000fe400000e0000 */
[----:B------:R-:W-:Y:S01]  /*0d20*/  @!P0 R2UR UR7, R13 ;  /* 0x000000000d0782ca */ /* 0x000fe200000e0000 */
[----:B------:R-:W-:-:S04]  /*0d30*/  @!P0 IMAD R20, R25, R8, R9 ;  /* 0x0000000819148224 */ /* 0x000fc800078e0209 */
[----:B------:R-:W-:-:S04]  /*0d40*/  @!P0 IMAD.IADD R9, R7, 0x1, R20 ;  /* 0x0000000107098824 */ /* 0x000fc800078e0214 */
[----:B0-----:R-:W-:-:S05]  /*0d50*/  @!P0 IMAD.WIDE R10, R9, 0x4, R10 ;  /* 0x00000004090a8825 */ /* 0x001fca00078e020a */
[----:B------:R0:W2:Y:S01]  /*0d60*/  @!P0 LDG.E R7, desc[UR6][R10.64] ;  /* 0x000000060a078981 */ /* 0x0000a2000c1e1900 */
[----:B------:R-:W-:-:S04]  /*0d70*/  ISETP.GT.AND P1, PT, R25, UR4, PT ;  /* 0x0000000419007c0c */ /* 0x000fc8000bf24270 */
[----:B------:R-:W-:-:S13]  /*0d80*/  ISETP.GT.AND P1, PT, R25, R2, !P1 ;  /* 0x000000021900720c */ /* 0x000fda0004f24270 */
[----:B------:R-:W1:Y:S01]  /*0d90*/  @!P1 LDC.64 R16, c[0x0][0x3b0] ;  /* 0x0000ec00ff109b82 */ /* 0x000e620000000a00 */
[----:B------:R-:W-:Y:S01]  /*0da0*/  @!P1 IADD3 R9, PT, PT, R25, -0x1, RZ ;  /* 0xffffffff19099810 */ /* 0x000fe20007ffe0ff */
[----:B------:R-:W-:Y:S01]  /*0db0*/  @!P1 IMAD.IADD R26, R0, 0x1, -R5 ;  /* 0x00000001001a9824 */ /* 0x000fe200078e0a05 */
[----:B------:R-:W-:Y:S02]  /*0dc0*/  @!P1 R2UR UR6, R12 ;  /* 0x000000000c0692ca */ /* 0x000fe400000e0000 */
[----:B------:R-:W-:Y:S01]  /*0dd0*/  @!P1 R2UR UR7, R13 ;  /* 0x000000000d0792ca */ /* 0x000fe200000e0000 */
[----:B------:R-:W-:Y:S02]  /*0de0*/  @!P1 IMAD R26, R9, R8, R26 ;  /* 0x00000008091a9224 */ /* 0x000fe400078e021a */
[----:B0-----:R-:W0:Y:S08]  /*0df0*/  @!P1 LDC.64 R10, c[0x0][0x3a8] ;  /* 0x0000ea00ff0a9b82 */ /* 0x001e300000000a00 */
[----:B------:R-:W3:Y:S01]  /*0e00*/  @!P1 LDC R27, c[0x0][0x3c4] ;  /* 0x0000f100ff1b9b82 */ /* 0x000ee20000000800 */
[----:B--2---:R-:W-:Y:S01]  /*0e10*/  @!P1 IADD3 R19, PT, PT, R7, R26, RZ ;  /* 0x0000001a07139210 */ /* 0x004fe20007ffe0ff */
[----:B------:R-:W-:-:S04]  /*0e20*/  @!P0 IMAD.IADD R9, R20, 0x1, R7 ;  /* 0x0000000114098824 */ /* 0x000fc800078e0207 */
[----:B-1----:R-:W-:Y:S02]  /*0e30*/  @!P1 IMAD.WIDE R18, R19, 0x4, R16 ;  /* 0x0000000413129825 */ /* 0x002fe400078e0210 */
[----:B------:R-:W1:Y:S03]  /*0e40*/  @!P0 LDC.64 R16, c[0x0][0x3a8] ;  /* 0x0000ea00ff108b82 */ /* 0x000e660000000a00 */
[----:B------:R-:W2:Y:S01]  /*0e50*/  @!P1 LDG.E R7, desc[UR6][R18.64] ;  /* 0x0000000612079981 */ /* 0x000ea2000c1e1900 */
[C---:B------:R-:W-:Y:S02]  /*0e60*/  @!P0 R2UR UR6, R12.reuse ;  /* 0x000000000c0682ca */ /* 0x040fe400000e0000 */
[----:B------:R-:W-:Y:S02]  /*0e70*/  @!P0 R2UR UR7, R13 ;  /* 0x000000000d0782ca */ /* 0x000fe400000e0000 */
[----:B------:R-:W-:-:S02]  /*0e80*/  @!P1 R2UR UR8, R12 ;  /* 0x000000000c0892ca */ /* 0x000fc400000e0000 */
[----:B------:R-:W-:Y:S01]  /*0e90*/  @!P1 R2UR UR9, R13 ;  /* 0x000000000d0992ca */ /* 0x000fe200000e0000 */
[----:B-1----:R-:W-:Y:S02]  /*0ea0*/  @!P0 IMAD.WIDE R16, R9, 0x4, R16 ;  /* 0x0000000409108825 */ /* 0x002fe400078e0210 */
[----:B------:R-:W1:Y:S06]  /*0eb0*/  @!P0 LDC R9, c[0x0][0x3c4] ;  /* 0x0000f100ff098b82 */ /* 0x000e6c0000000800 */
[----:B------:R-:W4:Y:S01]  /*0ec0*/  @!P0 LDG.E R17, desc[UR6][R16.64] ;  /* 0x0000000610118981 */ /* 0x000f22000c1e1900 */
[----:B--2---:R-:W-:-:S05]  /*0ed0*/  @!P1 IADD3 R21, PT, PT, R26, R7, RZ ;  /* 0x000000071a159210 */ /* 0x004fca0007ffe0ff */
[----:B0-----:R-:W-:-:S06]  /*0ee0*/  @!P1 IMAD.WIDE R10, R21, 0x4, R10 ;  /* 0x00000004150a9825 */ /* 0x001fcc00078e020a */
[----:B------:R-:W2:Y:S01]  /*0ef0*/  @!P1 LDG.E R11, desc[UR8][R10.64] ;  /* 0x000000080a0b9981 */ /* 0x000ea2000c1e1900 */
[----:B----4-:R-:W-:-:S06]  /*0f00*/  @!P0 IMAD.WIDE R18, R17, 0x4, R14 ;  /* 0x0000000411128825 */ /* 0x010fcc00078e020e */
[----:B------:R-:W1:Y:S01]  /*0f10*/  @!P0 LDG.E R18, desc[UR6][R18.64] ;  /* 0x0000000612128981 */ /* 0x000e62000c1e1900 */
[----:B--2---:R-:W-:-:S06]  /*0f20*/  @!P1 IMAD.WIDE R20, R11, 0x4, R14 ;  /* 0x000000040b149825 */ /* 0x004fcc00078e020e */
[----:B------:R-:W3:Y:S01]  /*0f30*/  @!P1 LDG.E R20, desc[UR8][R20.64] ;  /* 0x0000000814149981 */ /* 0x000ee2000c1e1900 */
[C---:B------:R-:W-:Y:S01]  /*0f40*/  IMAD R16, R25.reuse, 0x4, R22 ;  /* 0x0000000419107824 */ /* 0x040fe200078e0216 */
[----:B------:R-:W-:-:S04]  /*0f50*/  LEA R23, R25, R24, 0x2 ;  /* 0x0000001819177211 */ /* 0x000fc800078e10ff */
[----:B------:R0:W-:Y:S01]  /*0f60*/  @!P0 STS [R16], R17 ;  /* 0x0000001110008388 */ /* 0x0001e20000000800 */
[----:B-1----:R-:W-:-:S05]  /*0f70*/  @!P0 FADD.FTZ R9, R18, -R9 ;  /* 0x8000000912098221 */ /* 0x002fca0000010000 */
[----:B------:R0:W-:Y:S04]  /*0f80*/  @!P0 STS [R23], R9 ;  /* 0x0000000917008388 */ /* 0x0001e80000000800 */
[----:B------:R0:W-:Y:S01]  /*0f90*/  @!P1 STS [R16+-0x4], R11 ;  /* 0xfffffc0b10009388 */ /* 0x0001e20000000800 */
[----:B------:R-:W-:Y:S02]  /*0fa0*/  VIADD R25, R25, 0xfffffffe ;  /* 0xfffffffe19197836 */ /* 0x000fe40000000000 */
[----:B---3--:R-:W-:-:S05]  /*0fb0*/  @!P1 FADD.FTZ R10, R20, -R27 ;  /* 0x8000001b140a9221 */ /* 0x008fca0000010000 */
[----:B------:R0:W-:Y:S02]  /*0fc0*/  @!P1 STS [R23+-0x4], R10 ;  /* 0xfffffc0a17009388 */ /* 0x0001e40000000800 */
.L_x_53:
[C---:B------:R-:W-:Y:S02]  /*0fd0*/  ISETP.GE.AND P0, PT, R25.reuse, UR5, PT ;  /* 0x0000000519007c0c */ /* 0x040fe4000bf06270 */
[----:B------:R-:W-:Y:S02]  /*0fe0*/  LOP3.LUT R6, R6, 0x1, RZ, 0xc0, !PT ;  /* 0x0000000106067812 */ /* 0x000fe400078ec0ff */
[----:B-----5:R-:W-:-:S04]  /*0ff0*/  ISETP.GE.AND P0, PT, R25, R2, !P0 ;  /* 0x000000021900720c */ /* 0x020fc80004706270 */
[----:B------:R-:W-:-:S13]  /*1000*/  ISETP.NE.U32.OR P0, PT, R6, 0x1, P0 ;  /* 0x000000010600780c */ /* 0x000fda0000705470 */
[----:B------:R-:W-:Y:S05]  /*1010*/  @P0 BRA `(.L_x_49) ;  /* 0x0000000000500947 */ /* 0x000fea0003800000 */
[----:B0-----:R-:W0:Y:S01]  /*1020*/  LDC.64 R10, c[0x0][0x3b0] ;  /* 0x0000ec00ff0a7b82 */ /* 0x001e220000000a00 */
[----:B------:R-:W-:Y:S02]  /*1030*/  IADD3 R0, PT, PT, -R5, R0, RZ ;  /* 0x0000000005007210 */ /* 0x000fe40007ffe1ff */
[----:B------:R-:W-:Y:S02]  /*1040*/  R2UR UR4, R12 ;  /* 0x000000000c0472ca */ /* 0x000fe400000e0000 */
[----:B------:R-:W-:Y:S01]  /*1050*/  R2UR UR5, R13 ;  /* 0x000000000d0572ca */ /* 0x000fe200000e0000 */
[----:B------:R-:W-:-:S04]  /*1060*/  IMAD R8, R25, R8, R0 ;  /* 0x0000000819087224 */ /* 0x000fc800078e0200 */
[----:B------:R-:W-:-:S04]  /*1070*/  IMAD.IADD R7, R8, 0x1, R7 ;  /* 0x0000000108077824 */ /* 0x000fc800078e0207 */
[----:B0-----:R-:W-:Y:S02]  /*1080*/  IMAD.WIDE R10, R7, 0x4, R10 ;  /* 0x00000004070a7825 */ /* 0x001fe400078e020a */
[----:B------:R-:W0:Y:S04]  /*1090*/  LDC.64 R6, c[0x0][0x3a8] ;  /* 0x0000ea00ff067b82 */ /* 0x000e280000000a00 */
[----:B------:R-:W2:Y:S02]  /*10a0*/  LDG.E R11, desc[UR4][R10.64] ;  /* 0x000000040a0b7981 */ /* 0x000ea4000c1e1900 */
[----:B--2---:R-:W-:-:S05]  /*10b0*/  IADD3 R5, PT, PT, R8, R11, RZ ;  /* 0x0000000b08057210 */ /* 0x004fca0007ffe0ff */
[----:B0-----:R-:W-:-:S06]  /*10c0*/  IMAD.WIDE R6, R5, 0x4, R6 ;  /* 0x0000000405067825 */ /* 0x001fcc00078e0206 */
[----:B------:R-:W2:Y:S02]  /*10d0*/  LDG.E R7, desc[UR4][R6.64] ;  /* 0x0000000406077981 */ /* 0x000ea4000c1e1900 */
[----:B--2---:R-:W-:-:S06]  /*10e0*/  IMAD.WIDE R8, R7, 0x4, R14 ;  /* 0x0000000407087825 */ /* 0x004fcc00078e020e */
[----:B------:R-:W2:Y:S01]  /*10f0*/  LDG.E R8, desc[UR4][R8.64] ;  /* 0x0000000408087981 */ /* 0x000ea2000c1e1900 */
[----:B------:R-:W2:Y:S01]  /*1100*/  LDCU UR4, c[0x0][0x3c4] ;  /* 0x00007880ff0477ac */ /* 0x000ea20008000800 */
[C---:B------:R-:W-:Y:S01]  /*1110*/  IMAD R22, R25.reuse, 0x4, R22 ;  /* 0x0000000419167824 */ /* 0x040fe200078e0216 */
[----:B------:R-:W-:-:S04]  /*1120*/  LEA R25, R25, R24, 0x2 ;  /* 0x0000001819197211 */ /* 0x000fc800078e10ff */
[----:B------:R1:W-:Y:S01]  /*1130*/  STS [R22], R7 ;  /* 0x0000000716007388 */ /* 0x0003e20000000800 */
[----:B--2---:R-:W-:-:S05]  /*1140*/  FADD.FTZ R0, R8, -UR4 ;  /* 0x8000000408007e21 */ /* 0x004fca0008010000 */
[----:B------:R1:W-:Y:S02]  /*1150*/  STS [R25], R0 ;  /* 0x0000000019007388 */ /* 0x0003e40000000800 */
.L_x_49:
[----:B------:R-:W-:Y:S05]  /*1160*/  WARPSYNC.ALL ;  /* 0x0000000000007948 */ /* 0x000fea0003800000 */
[----:B------:R-:W2:Y:S01]  /*1170*/  LDCU UR4, c[0x0][0x398] ;  /* 0x00007300ff0477ac */ /* 0x000ea20008000800 */
[----:B------:R-:W-:Y:S01]  /*1180*/  BAR.SYNC.DEFER_BLOCKING 0x0 ;  /* 0x0000000000007b1d */ /* 0x000fe20000010000 */
[----:B--2---:R-:W-:-:S13]  /*1190*/  ISETP.GE.AND P0, PT, R3, UR4, PT ;  /* 0x0000000403007c0c */ /* 0x004fda000bf06270 */
[----:B------:R-:W-:Y:S05]  /*11a0*/  @P0 EXIT ;  /* 0x000000000000094d */ /* 0x000fea0003800000 */
[----:B------:R-:W2:Y:S01]  /*11b0*/  S2UR UR5, SR_CgaCtaId ;  /* 0x00000000000579c3 */ /* 0x000ea20000008800 */
[----:B------:R-:W-:Y:S01]  /*11c0*/  UMOV UR4, 0x400 ;  /* 0x0000040000047882 */ /* 0x000fe20000000000 */
[----:B------:R-:W3:Y:S01]  /*11d0*/  LDCU UR6, c[0x0][0x360] ;  /* 0x00006c00ff0677ac */ /* 0x000ee20008000800 */
[----:B------:R-:W4:Y:S01]  /*11e0*/  LDCU UR7, c[0x0][0x3c0] ;  /* 0x00007800ff0777ac */ /* 0x000f220008000800 */
[----:B------:R-:W0:Y:S02]  /*11f0*/  LDCU UR8, c[0x0][0x398] ;  /* 0x00007300ff0877ac */ /* 0x000e240008000800 */
[----:B0-234-:R-:W-:-:S12]  /*1200*/  ULEA UR4, UR5, UR4, 0x18 ;  /* 0x0000000405047291 */ /* 0x01dfd8000f8ec0ff */
.L_x_54:
[----:B------:R-:W-:-:S04]  /*1210*/  ISETP.GE.AND P0, PT, R3, UR7, PT ;  /* 0x0000000703007c0c */ /* 0x000fc8000bf06270 */
[----:B-----5:R-:W-:-:S13]  /*1220*/  ISETP.GE.AND P0, PT, R3, R2, !P0 ;  /* 0x000000020300720c */ /* 0x020fda0004706270 */
[----:B------:R-:W-:Y:S02]  /*1230*/  @!P0 LEA R5, R3, UR4, 0x2 ;  /* 0x0000000403058c11 */ /* 0x000fe4000f8e10ff */
[----:B------:R-:W-:Y:S02]  /*1240*/  @!P0 R2UR UR10, R12 ;  /* 0x000000000c0a82ca */ /* 0x000fe400000e0000 */
[----:B------:R-:W-:Y:S01]  /*1250*/  @!P0 R2UR UR11, R13 ;  /* 0x000000000d0b82ca */ /* 0x000fe200000e0000 */
[----:B-1----:R-:W-:Y:S01]  /*1260*/  @!P0 IMAD.IADD R0, R5, 0x1, R4 ;  /* 0x0000000105008824 */ /* 0x002fe200078e0204 */
[----:B------:R-:W-:Y:S01]  /*1270*/  IADD3 R3, PT, PT, R3, UR6, RZ ;  /* 0x0000000603037c10 */ /* 0x000fe2000fffe0ff */
[----:B------:R-:W-:Y:S04]  /*1280*/  @!P0 LDS R5, [R5] ;  /* 0x0000000005058984 */ /* 0x000fe80000000800 */
[----:B------:R-:W0:Y:S02]  /*1290*/  @!P0 LDS R7, [R0] ;  /* 0x0000000000078984 */ /* 0x000e240000000800 */
[----:B0-----:R-:W-:-:S05]  /*12a0*/  @!P0 IMAD.WIDE R6, R7, 0x4, R14 ;  /* 0x0000000407068825 */ /* 0x001fca00078e020e */
[----:B------:R0:W-:Y:S01]  /*12b0*/  @!P0 STG.E desc[UR10][R6.64], R5 ;  /* 0x0000000506008986 */ /* 0x0001e2000c10190a */
[----:B------:R-:W-:-:S13]  /*12c0*/  ISETP.GE.AND P0, PT, R3, UR8, PT ;  /* 0x0000000803007c0c */ /* 0x000fda000bf06270 */
[----:B0-----:R-:W-:Y:S05]  /*12d0*/  @!P0 BRA `(.L_x_54) ;  /* 0xfffffffc00cc8947 */ /* 0x001fea000383ffff */
[----:B------:R-:W-:Y:S05]  /*12e0*/  EXIT ;  /* 0x000000000000794d */ /* 0x000fea0003800000 */
.L_x_55:
        /* <DEDUP_REMOVED lines=9> */
.L_x_88:


//--------------------- .text._ZN17fastertransformer24apply_repetition_penaltyIfLb0EEEvPT_iiiiiPKiS4_S4_S4_if --------------------------
	.section	.text._ZN17fastertransformer24apply_repetition_penaltyIfLb0EEEvPT_iiiiiPKiS4_S4_S4_if,"ax",@progbits
	.align	128
        .global         _ZN17fastertransformer24apply_repetition_penaltyIfLb0EEEvPT_iiiiiPKiS4_S4_S4_if
        .type           _ZN17fastertransformer24apply_repetition_penaltyIfLb0EEEvPT_iiiiiPKiS4_S4_S4_if,@function
        .size           _ZN17fastertransformer24apply_repetition_penaltyIfLb0EEEvPT_iiiiiPKiS4_S4_S4_if,(.L_x_89 - _ZN17fastertransformer24apply_repetition_penaltyIfLb0EEEvPT_iiiiiPKiS4_S4_S4_if)
        .other          _ZN17fastertransformer24apply_repetition_penaltyIfLb0EEEvPT_iiiiiPKiS4_S4_S4_if,@"STO_CUDA_ENTRY STV_DEFAULT"
_ZN17fastertransformer24apply_repetition_penaltyIfLb0EEEvPT_iiiiiPKiS4_S4_S4_if:
.text._ZN17fastertransformer24apply_repetition_penaltyIfLb0EEEvPT_iiiiiPKiS4_S4_S4_if:
[----:B------:R-:W0:Y:S01]  /*0000*/  LDC R1, c[0x0][0x37c] ;  /* 0x0000df00ff017b82 */ /* 0x000e220000000800 */
[----:B------:R-:W1:Y:S01]  /*0010*/  LDCU UR4, c[0x0][0x398] ;  /* 0x00007300ff0477ac */ /* 0x000e620008000800 */
[----:B------:R-:W2:Y:S01]  /*0020*/  LDCU UR36, c[0x0][0x3c4] ;  /* 0x00007880ff2477ac */ /* 0x000ea20008000800 */
[----:B------:R-:W3:Y:S01]  /*0030*/  LDCU UR37, c[0x0][0x3c0] ;  /* 0x00007800ff2577ac */ /* 0x000ee20008000800 */
[----:B-1----:R-:W-:-:S09]  /*0040*/  UISETP.GT.AND UP0, UPT, UR4, URZ, UPT ;  /* 0x000000ff0400728c */ /* 0x002fd2000bf04270 */
[----:B--23--:R-:W-:Y:S05]  /*0050*/  BRA.U UP0, `(.L_x_56) ;  /* 0x0000000100407547 */ /* 0x00cfea000b800000 */
        /* <DEDUP_REMOVED lines=16> */
.L_x_56:
[----:B------:R-:W1:Y:S01]  /*0160*/  LDCU.64 UR4, c[0x0][0x3b8] ;  /* 0x00007700ff0477ac */ /* 0x000e620008000a00 */
[----:B------:R-:W2:Y:S01]  /*0170*/  LDC.64 R12, c[0x0][0x358] ;  /* 0x0000d600ff0c7b82 */ /* 0x000ea20000000a00 */
[----:B------:R-:W3:Y:S07]  /*0180*/  S2R R3, SR_TID.X ;  /* 0x0000000000037919 */ /* 0x000eee0000002100 */
[----:B------:R-:W4:Y:S08]  /*0190*/  LDC R5, c[0x0][0x394] ;  /* 0x0000e500ff057b82 */ /* 0x000f300000000800 */
[----:B------:R-:W0:Y:S01]  /*01a0*/  LDC R16, c[0x0][0x398] ;  /* 0x0000e600ff107b82 */ /* 0x000e220000000800 */
[----:B-1----:R-:W-:-:S04]  /*01b0*/  ISETP.NE.U32.AND P0, PT, RZ, UR4, PT ;  /* 0x00000004ff007c0c */ /* 0x002fc8000bf05070 */
[----:B------:R-:W-:Y:S01]  /*01c0*/  ISETP.NE.AND.EX P0, PT, RZ, UR5, PT, P0 ;  /* 0x00000005ff007c0c */ /* 0x000fe2000bf05300 */
[----:B------:R-:W1:Y:S02]  /*01d0*/  LDCU UR5, c[0x0][0x3c0] ;  /* 0x00007800ff0577ac */ /* 0x000e640008000800 */
[----:B------:R-:W3:Y:S08]  /*01e0*/  S2UR UR4, SR_CTAID.X ;  /* 0x00000000000479c3 */ /* 0x000ef00000002500 */
[----:B------:R-:W0:Y:S02]  /*01f0*/  LDC.64 R14, c[0x0][0x380] ;  /* 0x0000e000ff0e7b82 */ /* 0x000e240000000a00 */
[----:B--2---:R-:W-:-:S02]  /*0200*/  @P0 R2UR UR6, R12 ;  /* 0x000000000c0602ca */ /* 0x004fc400000e0000 */
[----:B------:R-:W-:-:S04]  /*0210*/  @P0 R2UR UR7, R13 ;  /* 0x000000000d0702ca */ /* 0x000fc800000e0000 */
[----:B------:R-:W2:Y:S01]  /*0220*/  @P0 LDC.64 R6, c[0x0][0x3b8] ;  /* 0x0000ee00ff060b82 */ /* 0x000ea20000000a00 */
[----:B-1----:R-:W-:Y:S02]  /*0230*/  IMAD.U32 R2, RZ, RZ, UR5 ;  /* 0x00000005ff027e24 */ /* 0x002fe4000f8e00ff */
[----:B---3--:R-:W-:-:S04]  /*0240*/  IMAD.U32 R0, RZ, RZ, UR4 ;  /* 0x00000004ff007e24 */ /* 0x008fc8000f8e00ff */
[----:B--2---:R-:W-:-:S05]  /*0250*/  @P0 IMAD.WIDE.U32 R6, R0, 0x4, R6 ;  /* 0x0000000400060825 */ /* 0x004fca00078e0006 */
[----:B------:R1:W5:Y:S01]  /*0260*/  @P0 LDG.E R2, desc[UR6][R6.64] ;  /* 0x0000000606020981 */ /* 0x000362000c1e1900 */
[----:B------:R-:W-:Y:S01]  /*0270*/  ISETP.NE.AND P0, PT, R3, RZ, PT ;  /* 0x000000ff0300720c */ /* 0x000fe20003f05270 */
[----:B----4-:R-:W-:Y:S01]  /*0280*/  IMAD R5, R5, UR4, RZ ;  /* 0x0000000405057c24 */ /* 0x010fe2000f8e02ff */
[----:B0-----:R-:W-:-:S03]  /*0290*/  LEA R4, R16, 0x1f, 0x2 ;  /* 0x0000001f10047811 */ /* 0x001fc600078e10ff */
[----:B------:R-:W-:Y:S01]  /*02a0*/  IMAD.WIDE R14, R5, 0x4, R14 ;  /* 0x00000004050e7825 */ /* 0x000fe200078e020e */
[----:B------:R-:W-:-:S07]  /*02b0*/  LOP3.LUT R4, R4, 0xffffffe0, RZ, 0xc0, !PT ;  /* 0xffffffe004047812 */ /* 0x000fce00078ec0ff */
[----:B-1----:R-:W-:Y:S05]  /*02c0*/  @P0 BRA `(.L_x_57) ;  /* 0x0000000c00600947 */ /* 0x002fea0003800000 */
[----:B------:R-:W0:Y:S01]  /*02d0*/  LDC.64 R6, c[0x0][0x3a0] ;  /* 0x0000e800ff067b82 */ /* 0x000e220000000a00 */
[----:B------:R-:W-:Y:S02]  /*02e0*/  R2UR UR4, R12 ;  /* 0x000000000c0472ca */ /* 0x000fe400000e0000 */
[----:B------:R-:W-:Y:S01]  /*02f0*/  R2UR UR5, R13 ;  /* 0x000000000d0572ca */ /* 0x000fe200000e0000 */
[----:B0-----:R-:W-:-:S12]  /*0300*/  IMAD.WIDE.U32 R6, R0, 0x4, R6 ;  /* 0x0000000400067825 */ /* 0x001fd800078e0006 */
[----:B------:R-:W2:Y:S01]  /*0310*/  LDG.E R7, desc[UR4][R6.64] ;  /* 0x0000000406077981 */ /* 0x000ea2000c1e1900 */
[----:B------:R-:W0:Y:S01]  /*0320*/  S2R R10, SR_CgaCtaId ;  /* 0x00000000000a7919 */ /* 0x000e220000008800 */
[----:B--2---:R-:W-:-:S06]  /*0330*/  IMAD.WIDE R8, R7, 0x4, R14 ;  /* 0x0000000407087825 */ /* 0x004fcc00078e020e */
[----:B------:R-:W2:Y:S01]  /*0340*/  LDG.E R8, desc[UR4][R8.64] ;  /* 0x0000000408087981 */ /* 0x000ea2000c1e1900 */
[----:B------:R-:W1:Y:S01]  /*0350*/  LDCU UR4, c[0x0][0x3c4] ;  /* 0x00007880ff0477ac */ /* 0x000e620008000800 */
[----:B------:R-:W-:-:S04]  /*0360*/  MOV R19, 0x400 ;  /* 0x0000040000137802 */ /* 0x000fc80000000f00 */
[----:B0-----:R-:W-:-:S04]  /*0370*/  LEA R19, R10, R19, 0x18 ;  /* 0x000000130a137211 */ /* 0x001fc800078ec0ff */
[----:B------:R-:W-:Y:S01]  /*0380*/  IADD3 R5, PT, PT, R19, R4, RZ ;  /* 0x0000000413057210 */ /* 0x000fe20007ffe0ff */
[----:B------:R-:W-:-:S04]  /*0390*/  IMAD R17, R16, 0x4, R19 ;  /* 0x0000000410117824 */ /* 0x000fc800078e0213 */
[----:B------:R-:W-:-:S05]  /*03a0*/  IMAD R6, R16, 0x4, R5 ;  /* 0x0000000410067824 */ /* 0x000fca00078e0205 */
[----:B------:R0:W-:Y:S01]  /*03b0*/  STS [R6+-0x4], R7 ;  /* 0xfffffc0706007388 */ /* 0x0001e20000000800 */
[----:B--2---:R-:W-:-:S13]  /*03c0*/  FSETP.GT.FTZ.AND P0, PT, R8, RZ, PT ;  /* 0x000000ff0800720b */ /* 0x004fda0003f14000 */
[----:B-1----:R-:W1:Y:S02]  /*03d0*/  @P0 MUFU.RCP R11, UR4 ;  /* 0x00000004000b0d08 */ /* 0x002e640008001000 */
[C---:B-1----:R-:W-:Y:S01]  /*03e0*/  @P0 FMUL.FTZ R10, R8.reuse, R11 ;  /* 0x0000000b080a0220 */ /* 0x042fe20000410000 */
[----:B------:R-:W-:Y:S01]  /*03f0*/  @!P0 FMUL.FTZ R10, R8, UR4 ;  /* 0x00000004080a8c20 */ /* 0x000fe20008410000 */
[----:B------:R-:W-:-:S04]  /*0400*/  ISETP.GE.AND P0, PT, R16, 0x2, PT ;  /* 0x000000021000780c */ /* 0x000fc80003f06270 */
[----:B------:R0:W-:Y:S09]  /*0410*/  STS [R17+-0x4], R10 ;  /* 0xfffffc0a11007388 */ /* 0x0001f20000000800 */
[----:B------:R-:W-:Y:S05]  /*0420*/  @!P0 BRA `(.L_x_57) ;  /* 0x0000000c00088947 */ /* 0x000fea0003800000 */
[----:B0-----:R-:W0:Y:S01]  /*0430*/  LDC R7, c[0x0][0x38c] ;  /* 0x0000e300ff077b82 */ /* 0x001e220000000800 */
[----:B------:R-:W-:Y:S01]  /*0440*/  IABS R18, R0 ;  /* 0x0000000000127213 */ /* 0x000fe20000000000 */
[----:B------:R-:W1:Y:S01]  /*0450*/  LDCU UR4, c[0x0][0x388] ;  /* 0x00007100ff0477ac */ /* 0x000e620008000800 */
[----:B------:R-:W-:Y:S01]  /*0460*/  ISETP.GE.AND P2, PT, R0, RZ, PT ;  /* 0x000000ff0000720c */ /* 0x000fe20003f46270 */
[----:B------:R-:W-:Y:S01]  /*0470*/  VIADD R24, R16, 0xfffffffe ;  /* 0xfffffffe10187836 */ /* 0x000fe20000000000 */
[----:B0-----:R-:W-:-:S04]  /*0480*/  IABS R11, R7 ;  /* 0x00000007000b7213 */ /* 0x001fc80000000000 */
[----:B------:R-:W0:Y:S08]  /*0490*/  I2F.RP R5, R11 ;  /* 0x0000000b00057306 */ /* 0x000e300000209400 */
[----:B0-----:R-:W0:Y:S02]  /*04a0*/  MUFU.RCP R5, R5 ;  /* 0x0000000500057308 */ /* 0x001e240000001000 */
[----:B0-----:R-:W-:-:S02]  /*04b0*/  IADD3 R8, PT, PT, R5, 0xffffffe, RZ ;  /* 0x0ffffffe05087810 */ /* 0x001fc40007ffe0ff */
[----:B------:R-:W-:-:S04]  /*04c0*/  LOP3.LUT R5, R16, 0x3, RZ, 0xc0, !PT ;  /* 0x0000000310057812 */ /* 0x000fc800078ec0ff */
[----:B------:R0:W2:Y:S02]  /*04d0*/  F2I.FTZ.U32.TRUNC.NTZ R9, R8 ;  /* 0x0000000800097305 */ /* 0x0000a4000021f000 */
[----:B0-----:R-:W-:Y:S02]  /*04e0*/  IMAD.MOV.U32 R8, RZ, RZ, RZ ;  /* 0x000000ffff087224 */ /* 0x001fe400078e00ff */
[----:B--2---:R-:W-:-:S04]  /*04f0*/  IMAD.MOV R6, RZ, RZ, -R9 ;  /* 0x000000ffff067224 */ /* 0x004fc800078e0a09 */
[----:B------:R-:W-:-:S04]  /*0500*/  IMAD R21, R6, R11, RZ ;  /* 0x0000000b06157224 */ /* 0x000fc800078e02ff */
[----:B------:R-:W-:-:S06]  /*0510*/  IMAD.HI.U32 R9, R9, R21, R8 ;  /* 0x0000001509097227 */ /* 0x000fcc00078e0008 */
        /* <DEDUP_REMOVED lines=11> */
[----:B------:R-:W-:Y:S01]  /*05d0*/  @!P0 LOP3.LUT R18, RZ, R7, RZ, 0x33, !PT ;  /* 0x00000007ff128212 */ /* 0x000fe200078e33ff */
[----:B-1----:R-:W-:-:S03]  /*05e0*/  IMAD R7, R7, UR4, RZ ;  /* 0x0000000407077c24 */ /* 0x002fc6000f8e02ff */
[----:B------:R-:W-:-:S03]  /*05f0*/  MOV R6, R18 ;  /* 0x0000001200067202 */ /* 0x000fc60000000f00 */
[----:B------:R-:W-:Y:S05]  /*0600*/  @!P1 BRA `(.L_x_58) ;  /* 0x0000000000ac9947 */ /* 0x000fea0003800000 */
[----:B------:R-:W0:Y:S01]  /*0610*/  LDC.64 R8, c[0x0][0x3b0] ;  /* 0x0000ec00ff087b82 */ /* 0x000e220000000a00 */
[----:B------:R-:W1:Y:S01]  /*0620*/  LDCU UR4, c[0x0][0x398] ;  /* 0x00007300ff0477ac */ /* 0x000e620008000800 */
[----:B------:R-:W-:Y:S01]  /*0630*/  VIADD R16, R16, 0xffffffff ;  /* 0xffffffff10107836 */ /* 0x000fe20000000000 */
[----:B------:R-:W-:Y:S01]  /*0640*/  BSSY.RECONVERGENT B0, `(.L_x_59) ;  /* 0x0000026000007945 */ /* 0x000fe20003800200 */
[----:B------:R-:W-:Y:S01]  /*0650*/  IMAD R25, R24, R7, R0 ;  /* 0x0000000718197224 */ /* 0x000fe200078e0200 */
[----:B------:R-:W-:Y:S01]  /*0660*/  MOV R6, R18 ;  /* 0x0000001200067202 */ /* 0x000fe20000000f00 */
[----:B------:R-:W-:Y:S01]  /*0670*/  VIADD R5, R17, 0xfffffff8 ;  /* 0xfffffff811057836 */ /* 0x000fe20000000000 */
[----:B------:R-:W-:Y:S01]  /*0680*/  LOP3.LUT R16, R16, 0x3, RZ, 0xc0, !PT ;  /* 0x0000000310107812 */ /* 0x000fe200078ec0ff */
[----:B------:R-:W2:Y:S01]  /*0690*/  LDC.64 R10, c[0x0][0x3a8] ;  /* 0x0000ea00ff0a7b82 */ /* 0x000ea20000000a00 */
[----:B------:R-:W-:Y:S02]  /*06a0*/  IMAD.IADD R25, R25, 0x1, -R18 ;  /* 0x0000000119197824 */ /* 0x000fe400078e0a12 */
[----:B------:R-:W-:Y:S01]  /*06b0*/  IADD3 R27, PT, PT, -R16, RZ, RZ ;  /* 0x000000ff101b7210 */ /* 0x000fe20007ffe1ff */
[----:B-1----:R-:W-:-:S07]  /*06c0*/  IMAD.U32 R26, RZ, RZ, UR4 ;  /* 0x00000004ff1a7e24 */ /* 0x002fce000f8e00ff */
.L_x_62:
[C---:B------:R-:W-:Y:S01]  /*06d0*/  VIADD R17, R26.reuse, 0xfffffffe ;  /* 0xfffffffe1a117836 */ /* 0x040fe20000000000 */
[----:B------:R-:W-:Y:S01]  /*06e0*/  BSSY.RECONVERGENT B1, `(.L_x_60) ;  /* 0x0000018000017945 */ /* 0x000fe20003800200 */
[----:B------:R-:W-:Y:S01]  /*06f0*/  VIADD R27, R27, 0x1 ;  /* 0x000000011b1b7836 */ /* 0x000fe20000000000 */
[----:B------:R-:W-:Y:S02]  /*0700*/  IADD3 R26, PT, PT, R26, -0x1, RZ ;  /* 0xffffffff1a1a7810 */ /* 0x000fe40007ffe0ff */
[C---:B------:R-:W-:Y:S02]  /*0710*/  ISETP.GE.AND P0, PT, R17.reuse, UR37, PT ;  /* 0x0000002511007c0c */ /* 0x040fe4000bf06270 */
[----:B-----5:R-:W-:Y:S02]  /*0720*/  ISETP.GE.AND P2, PT, R17, R2, PT ;  /* 0x000000021100720c */ /* 0x020fe40003f46270 */
[----:B------:R-:W-:-:S11]  /*0730*/  ISETP.NE.AND P1, PT, R27, RZ, PT ;  /* 0x000000ff1b00720c */ /* 0x000fd60003f25270 */
[----:B------:R-:W-:Y:S05]  /*0740*/  @!P0 BRA P2, `(.L_x_61) ;  /* 0x0000000000448947 */ /* 0x000fea0001000000 */
[----:B------:R-:W-:Y:S01]  /*0750*/  R2UR UR4, R12 ;  /* 0x000000000c0472ca */ /* 0x000fe200000e0000 */
[----:B------:R-:W-:Y:S01]  /*0760*/  IMAD.IADD R23, R6, 0x1, R25 ;  /* 0x0000000106177824 */ /* 0x000fe200078e0219 */
[----:B------:R-:W-:-:S03]  /*0770*/  R2UR UR5, R13 ;  /* 0x000000000d0572ca */ /* 0x000fc600000e0000 */
[----:B0-----:R-:W-:-:S10]  /*0780*/  IMAD.WIDE R22, R23, 0x4, R8 ;  /* 0x0000000417167825 */ /* 0x001fd400078e0208 */
[----:B------:R-:W3:Y:S02]  /*0790*/  LDG.E R6, desc[UR4][R22.64] ;  /* 0x0000000416067981 */ /* 0x000ee4000c1e1900 */
[----:B---3--:R-:W-:-:S04]  /*07a0*/  IMAD.IADD R17, R6, 0x1, R25 ;  /* 0x0000000106117824 */ /* 0x008fc800078e0219 */
[----:B--2---:R-:W-:-:S06]  /*07b0*/  IMAD.WIDE R16, R17, 0x4, R10 ;  /* 0x0000000411107825 */ /* 0x004fcc00078e020a */
[----:B------:R-:W2:Y:S02]  /*07c0*/  LDG.E R17, desc[UR4][R16.64] ;  /* 0x0000000410117981 */ /* 0x000ea4000c1e1900 */
[----:B--2---:R-:W-:-:S06]  /*07d0*/  IMAD.WIDE R20, R17, 0x4, R14 ;  /* 0x0000000411147825 */ /* 0x004fcc00078e020e */
[----:B------:R-:W2:Y:S01]  /*07e0*/  LDG.E R20, desc[UR4][R20.64] ;  /* 0x0000000414147981 */ /* 0x000ea2000c1e1900 */
[----:B------:R-:W-:-:S05]  /*07f0*/  IADD3 R22, PT, PT, R5, R4, RZ ;  /* 0x0000000405167210 */ /* 0x000fca0007ffe0ff */
[----:B------:R1:W-:Y:S01]  /*0800*/  STS [R22], R17 ;  /* 0x0000001116007388 */ /* 0x0003e20000000800 */
[----:B--2---:R-:W-:-:S13]  /*0810*/  FSETP.GT.FTZ.AND P0, PT, R20, RZ, PT ;  /* 0x000000ff1400720b */ /* 0x004fda0003f14000 */
[----:B------:R-:W0:Y:S01]  /*0820*/  @P0 MUFU.RCP R29, UR36 ;  /* 0x00000024001d0d08 */ /* 0x000e220008001000 */
[C---:B------:R-:W-:Y:S01]  /*0830*/  @!P0 FMUL.FTZ R28, R20.reuse, UR36 ;  /* 0x00000024141c8c20 */ /* 0x040fe20008410000 */
[----:B0-----:R-:W-:-:S05]  /*0840*/  @P0 FMUL.FTZ R28, R20, R29 ;  /* 0x0000001d141c0220 */ /* 0x001fca0000410000 */
[----:B------:R1:W-:Y:S02]  /*0850*/  STS [R5], R28 ;  /* 0x0000001c05007388 */ /* 0x0003e40000000800 */
.L_x_61:
[----:B------:R-:W-:Y:S05]  /*0860*/  BSYNC.RECONVERGENT B1 ;  /* 0x0000000000017941 */ /* 0x000fea0003800200 */
.L_x_60:
[----:B-1----:R-:W-:Y:S02]  /*0870*/  VIADD R5, R5, 0xfffffffc ;  /* 0xfffffffc05057836 */ /* 0x002fe40000000000 */
[----:B------:R-:W-:Y:S01]  /*0880*/  IMAD.IADD R25, R25, 0x1, -R7 ;  /* 0x0000000119197824 */ /* 0x000fe200078e0a07 */
[----:B------:R-:W-:Y:S06]  /*0890*/  @P1 BRA `(.L_x_62) ;  /* 0xfffffffc008c1947 */ /* 0x000fec000383ffff */
[----:B------:R-:W-:Y:S05]  /*08a0*/  BSYNC.RECONVERGENT B0 ;  /* 0x0000000000007941 */ /* 0x000fea0003800200 */
.L_x_59:
[----:B------:R-:W-:-:S07]  /*08b0*/  IADD3 R5, PT, PT, R26, -0x2, RZ ;  /* 0xfffffffe1a057810 */ /* 0x000fce0007ffe0ff */
.L_x_58:
[----:B------:R-:W-:-:S13]  /*08c0*/  ISETP.GE.U32.AND P0, PT, R24, 0x3, PT ;  /* 0x000000031800780c */ /* 0x000fda0003f06070 */
[----:B------:R-:W-:Y:S05]  /*08d0*/  @!P0 BRA `(.L_x_57) ;  /* 0x0000000400dc8947 */ /* 0x000fea0003800000 */
[----:B------:R-:W1:Y:S01]  /*08e0*/  LDCU.64 UR4, c[0x0][0x388] ;  /* 0x00007100ff0477ac */ /* 0x000e620008000a00 */
[----:B0-----:R-:W0:Y:S01]  /*08f0*/  LDC R8, c[0x0][0x3c0] ;  /* 0x0000f000ff087b82 */ /* 0x001e220000000800 */
[C---:B------:R-:W-:Y:S01]  /*0900*/  IADD3 R21, PT, PT, R5.reuse, -0x1, RZ ;  /* 0xffffffff05157810 */ /* 0x040fe20007ffe0ff */
[C---:B------:R-:W-:Y:S02]  /*0910*/  VIADD R9, R5.reuse, 0xfffffffd ;  /* 0xfffffffd05097836 */ /* 0x040fe40000000000 */
[C---:B--2---:R-:W-:Y:S02]  /*0920*/  VIADD R11, R5.reuse, 0xfffffffe ;  /* 0xfffffffe050b7836 */ /* 0x044fe40000000000 */
[----:B------:R-:W-:Y:S02]  /*0930*/  IMAD R19, R5, 0x4, R19 ;  /* 0x0000000405137824 */ /* 0x000fe400078e0213 */
[----:B------:R-:W2:Y:S01]  /*0940*/  LDC.64 R16, c[0x0][0x3b0] ;  /* 0x0000ec00ff107b82 */ /* 0x000ea20000000a00 */
[----:B------:R-:W-:-:S02]  /*0950*/  IMAD R9, R9, R7, -R18 ;  /* 0x0000000709097224 */ /* 0x000fc400078e0a12 */
[-CC-:B------:R-:W-:Y:S02]  /*0960*/  IMAD R11, R11, R7.reuse, -R18.reuse ;  /* 0x000000070b0b7224 */ /* 0x180fe400078e0a12 */
[----:B------:R-:W-:Y:S02]  /*0970*/  IMAD R21, R21, R7, -R18 ;  /* 0x0000000715157224 */ /* 0x000fe400078e0a12 */
[----:B------:R-:W-:Y:S02]  /*0980*/  VIADD R25, R19, 0xfffffffc ;  /* 0xfffffffc13197836 */ /* 0x000fe40000000000 */
[----:B-1----:R-:W-:-:S04]  /*0990*/  IMAD R23, R5, UR5, RZ ;  /* 0x0000000505177c24 */ /* 0x002fc8000f8e02ff */
[----:B------:R-:W-:-:S07]  /*09a0*/  IMAD R23, R23, UR4, -R18 ;  /* 0x0000000417177c24 */ /* 0x000fce000f8e0a12 */
.L_x_71:
[C---:B0-----:R-:W-:Y:S01]  /*09b0*/  ISETP.GE.AND P5, PT, R5.reuse, R8, PT ;  /* 0x000000080500720c */ /* 0x041fe20003fa6270 */
[C---:B------:R-:W-:Y:S01]  /*09c0*/  VIADD R27, R5.reuse, 0xfffffffd ;  /* 0xfffffffd051b7836 */ /* 0x040fe20000000000 */
[C---:B-----5:R-:W-:Y:S01]  /*09d0*/  ISETP.GE.AND P6, PT, R5.reuse, R2, PT ;  /* 0x000000020500720c */ /* 0x060fe20003fc6270 */
[----:B------:R-:W-:Y:S01]  /*09e0*/  BSSY.RECONVERGENT B0, `(.L_x_63) ;  /* 0x000001e000007945 */ /* 0x000fe20003800200 */
[CC--:B------:R-:W-:Y:S02]  /*09f0*/  ISETP.GT.AND P4, PT, R5.reuse, R8.reuse, PT ;  /* 0x000000080500720c */ /* 0x0c0fe40003f84270 */
[----:B------:R-:W-:Y:S02]  /*0a00*/  IADD3 R19, PT, PT, R5, -0x2, RZ ;  /* 0xfffffffe05137810 */ /* 0x000fe40007ffe0ff */
[----:B------:R-:W-:Y:S02]  /*0a10*/  P2R R20, PR, RZ, 0x10 ;  /* 0x00000010ff147803 */ /* 0x000fe40000000000 */
[----:B------:R-:W-:-:S02]  /*0a20*/  ISETP.GE.AND P0, PT, R19, R8, PT ;  /* 0x000000081300720c */ /* 0x000fc40003f06270 */
[----:B------:R-:W-:Y:S02]  /*0a30*/  ISETP.GE.AND P1, PT, R19, R2, PT ;  /* 0x000000021300720c */ /* 0x000fe40003f26270 */
[C---:B------:R-:W-:Y:S02]  /*0a40*/  ISETP.GE.AND P2, PT, R27.reuse, R8, PT ;  /* 0x000000081b00720c */ /* 0x040fe40003f46270 */
[----:B------:R-:W-:Y:S02]  /*0a50*/  ISETP.GE.AND P3, PT, R27, R2, PT ;  /* 0x000000021b00720c */ /* 0x000fe40003f66270 */
[----:B------:R-:W-:Y:S02]  /*0a60*/  IADD3 R10, PT, PT, R25, R4, RZ ;  /* 0x00000004190a7210 */ /* 0x000fe40007ffe0ff */
[----:B------:R-:W-:Y:S01]  /*0a70*/  ISETP.GT.AND P4, PT, R5, R2, PT ;  /* 0x000000020500720c */ /* 0x000fe20003f84270 */
[----:B------:R-:W-:-:S12]  /*0a80*/  @!P5 BRA P6, `(.L_x_64) ;  /* 0x00000000004cd947 */ /* 0x000fd80003000000 */
[----:B------:R-:W-:Y:S01]  /*0a90*/  IMAD.IADD R27, R23, 0x1, R0 ;  /* 0x00000001171b7824 */ /* 0x000fe200078e0200 */
[----:B------:R-:W-:Y:S01]  /*0aa0*/  R2UR UR4, R12 ;  /* 0x000000000c0472ca */ /* 0x000fe200000e0000 */
[----:B------:R-:W0:Y:S01]  /*0ab0*/  LDC.64 R18, c[0x0][0x3a8] ;  /* 0x0000ea00ff127b82 */ /* 0x000e220000000a00 */
[----:B------:R-:W-:Y:S02]  /*0ac0*/  R2UR UR5, R13 ;  /* 0x000000000d0572ca */ /* 0x000fe400000e0000 */
[----:B------:R-:W-:-:S05]  /*0ad0*/  IADD3 R29, PT, PT, R6, R27, RZ ;  /* 0x0000001b061d7210 */ /* 0x000fca0007ffe0ff */
[----:B--2---:R-:W-:-:S06]  /*0ae0*/  IMAD.WIDE R28, R29, 0x4, R16 ;  /* 0x000000041d1c7825 */ /* 0x004fcc00078e0210 */
[----:B------:R-:W2:Y:S02]  /*0af0*/  LDG.E R6, desc[UR4][R28.64] ;  /* 0x000000041c067981 */ /* 0x000ea4000c1e1900 */
[----:B--2---:R-:W-:-:S04]  /*0b00*/  IMAD.IADD R27, R27, 0x1, R6 ;  /* 0x000000011b1b7824 */ /* 0x004fc800078e0206 */
[----:B0-----:R-:W-:-:S06]  /*0b10*/  IMAD.WIDE R26, R27, 0x4, R18 ;  /* 0x000000041b1a7825 */ /* 0x001fcc00078e0212 */
[----:B------:R-:W2:Y:S02]  /*0b20*/  LDG.E R27, desc[UR4][R26.64] ;  /* 0x000000041a1b7981 */ /* 0x000ea4000c1e1900 */
[----:B--2---:R-:W-:-:S06]  /*0b30*/  IMAD.WIDE R18, R27, 0x4, R14 ;  /* 0x000000041b127825 */ /* 0x004fcc00078e020e */
[----:B------:R-:W2:Y:S01]  /*0b40*/  LDG.E R18, desc[UR4][R18.64] ;  /* 0x0000000412127981 */ /* 0x000ea2000c1e1900 */
[----:B------:R-:W0:Y:S03]  /*0b50*/  LDCU UR4, c[0x0][0x3c4] ;  /* 0x00007880ff0477ac */ /* 0x000e260008000800 */
[----:B------:R1:W-:Y:S01]  /*0b60*/  STS [R10+0x4], R27 ;  /* 0x0000041b0a007388 */ /* 0x0003e20000000800 */
[----:B--2---:R-:W-:-:S13]  /*0b70*/  FSETP.GT.FTZ.AND P5, PT, R18, RZ, PT ;  /* 0x000000ff1200720b */ /* 0x004fda0003fb4000 */
[----:B0-----:R-:W0:Y:S02]  /*0b80*/  @P5 MUFU.RCP R29, UR4 ;  /* 0x00000004001d5d08 */ /* 0x001e240008001000 */
[C---:B0-----:R-:W-:Y:S01]  /*0b90*/  @P5 FMUL.FTZ R22, R18.reuse, R29 ;  /* 0x0000001d12165220 */ /* 0x041fe20000410000 */
[----:B------:R-:W-:-:S05]  /*0ba0*/  @!P5 FMUL.FTZ R22, R18, UR4 ;  /* 0x000000041216dc20 */ /* 0x000fca0008410000 */
[----:B------:R1:W-:Y:S02]  /*0bb0*/  STS [R25+0x4], R22 ;  /* 0x0000041619007388 */ /* 0x0003e40000000800 */
.L_x_64:
[----:B------:R-:W-:Y:S05]  /*0bc0*/  BSYNC.RECONVERGENT B0 ;  /* 0x0000000000007941 */ /* 0x000fea0003800200 */
.L_x_63:
[----:B------:R-:W-:Y:S01]  /*0bd0*/  ISETP.NE.AND P5, PT, R20, RZ, PT ;  /* 0x000000ff1400720c */ /* 0x000fe20003fa5270 */
[----:B------:R-:W-:-:S12]  /*0be0*/  BSSY.RECONVERGENT B0, `(.L_x_65) ;  /* 0x0000015000007945 */ /* 0x000fd80003800200 */
[----:B------:R-:W-:Y:S05]  /*0bf0*/  @!P5 BRA P4, `(.L_x_66) ;  /* 0x00000000004cd947 */ /* 0x000fea0002000000 */
[----:B-1----:R-:W-:Y:S01]  /*0c00*/  IADD3 R27, PT, PT, R21, R0, RZ ;  /* 0x00000000151b7210 */ /* 0x002fe20007ffe0ff */
[----:B------:R-:W0:Y:S01]  /*0c10*/  LDC.64 R18, c[0x0][0x3a8] ;  /* 0x0000ea00ff127b82 */ /* 0x000e220000000a00 */
[----:B------:R-:W-:Y:S02]  /*0c20*/  R2UR UR4, R12 ;  /* 0x000000000c0472ca */ /* 0x000fe400000e0000 */
[----:B------:R-:W-:Y:S01]  /*0c30*/  R2UR UR5, R13 ;  /* 0x000000000d0572ca */ /* 0x000fe200000e0000 */
[----:B------:R-:W-:-:S04]  /*0c40*/  IMAD.IADD R29, R6, 0x1, R27 ;  /* 0x00000001061d7824 */ /* 0x000fc800078e021b */
[----:B--2---:R-:W-:-:S08]  /*0c50*/  IMAD.WIDE R28, R29, 0x4, R16 ;  /* 0x000000041d1c7825 */ /* 0x004fd000078e0210 */
[----:B------:R-:W2:Y:S02]  /*0c60*/  LDG.E R6, desc[UR4][R28.64] ;  /* 0x000000041c067981 */ /* 0x000ea4000c1e1900 */
[----:B--2---:R-:W-:-:S05]  /*0c70*/  IADD3 R27, PT, PT, R27, R6, RZ ;  /* 0x000000061b1b7210 */ /* 0x004fca0007ffe0ff */
[----:B0-----:R-:W-:-:S06]  /*0c80*/  IMAD.WIDE R26, R27, 0x4, R18 ;  /* 0x000000041b1a7825 */ /* 0x001fcc00078e0212 */
[----:B------:R-:W2:Y:S02]  /*0c90*/  LDG.E R27, desc[UR4][R26.64] ;  /* 0x000000041a1b7981 */ /* 0x000ea4000c1e1900 */
[----:B--2---:R-:W-:-:S06]  /*0ca0*/  IMAD.WIDE R18, R27, 0x4, R14 ;  /* 0x000000041b127825 */ /* 0x004fcc00078e020e */
[----:B------:R-:W2:Y:S01]  /*0cb0*/  LDG.E R18, desc[UR4][R18.64] ;  /* 0x0000000412127981 */ /* 0x000ea2000c1e1900 */
[----:B------:R-:W0:Y:S03]  /*0cc0*/  LDCU UR4, c[0x0][0x3c4] ;  /* 0x00007880ff0477ac */ /* 0x000e260008000800 */
[----:B------:R3:W-:Y:S01]  /*0cd0*/  STS [R10], R27 ;  /* 0x0000001b0a007388 */ /* 0x0007e20000000800 */
[----:B--2---:R-:W-:-:S13]  /*0ce0*/  FSETP.GT.FTZ.AND P4, PT, R18, RZ, PT ;  /* 0x000000ff1200720b */ /* 0x004fda0003f94000 */
[----:B0-----:R-:W0:Y:S01]  /*0cf0*/  @P4 MUFU.RCP R29, UR4 ;  /* 0x00000004001d4d08 */ /* 0x001e220008001000 */
[C---:B------:R-:W-:Y:S01]  /*0d00*/  @!P4 FMUL.FTZ R20, R18.reuse, UR4 ;  /* 0x000000041214cc20 */ /* 0x040fe20008410000 */
[----:B0-----:R-:W-:-:S05]  /*0d10*/  @P4 FMUL.FTZ R20, R18, R29 ;  /* 0x0000001d12144220 */ /* 0x001fca0000410000 */
[----:B------:R3:W-:Y:S02]  /*0d20*/  STS [R25], R20 ;  /* 0x0000001419007388 */ /* 0x0007e40000000800 */
.L_x_66:
[----:B------:R-:W-:Y:S05]  /*0d30*/  BSYNC.RECONVERGENT B0 ;  /* 0x0000000000007941 */ /* 0x000fea0003800200 */
.L_x_65:
[----:B------:R-:W-:Y:S04]  /*0d40*/  BSSY.RECONVERGENT B0, `(.L_x_67) ;  /* 0x0000015000007945 */ /* 0x000fe80003800200 */
[----:B------:R-:W-:Y:S05]  /*0d50*/  @!P0 BRA P1, `(.L_x_68) ;  /* 0x00000000004c8947 */ /* 0x000fea0000800000 */
[----:B-1-3--:R-:W-:Y:S01]  /*0d60*/  IMAD.IADD R27, R11, 0x1, R0 ;  /* 0x000000010b1b7824 */ /* 0x00afe200078e0200 */
        /* <DEDUP_REMOVED lines=12> */
[----:B------:R4:W-:Y:S01]  /*0e30*/  STS [R10+-0x4], R27 ;  /* 0xfffffc1b0a007388 */ /* 0x0009e20000000800 */
[----:B--2---:R-:W-:-:S13]  /*0e40*/  FSETP.GT.FTZ.AND P0, PT, R18, RZ, PT ;  /* 0x000000ff1200720b */ /* 0x004fda0003f14000 */
[----:B0-----:R-:W0:Y:S01]  /*0e50*/  @P0 MUFU.RCP R29, UR4 ;  /* 0x00000004001d0d08 */ /* 0x001e220008001000 */
[C---:B------:R-:W-:Y:S01]  /*0e60*/  @!P0 FMUL.FTZ R20, R18.reuse, UR4 ;  /* 0x0000000412148c20 */ /* 0x040fe20008410000 */
[----:B0-----:R-:W-:-:S05]  /*0e70*/  @P0 FMUL.FTZ R20, R18, R29 ;  /* 0x0000001d12140220 */ /* 0x001fca0000410000 */
[----:B------:R4:W-:Y:S02]  /*0e80*/  STS [R25+-0x4], R20 ;  /* 0xfffffc1419007388 */ /* 0x0009e40000000800 */
.L_x_68:
[----:B------:R-:W-:Y:S05]  /*0e90*/  BSYNC.RECONVERGENT B0 ;  /* 0x0000000000007941 */ /* 0x000fea0003800200 */
.L_x_67:
[----:B------:R-:W-:Y:S04]  /*0ea0*/  BSSY.RECONVERGENT B0, `(.L_x_69) ;  /* 0x0000015000007945 */ /* 0x000fe80003800200 */
[----:B------:R-:W-:Y:S05]  /*0eb0*/  @!P2 BRA P3, `(.L_x_70) ;  /* 0x00000000004ca947 */ /* 0x000fea0001800000 */
[----:B-1-34-:R-:W-:Y:S01]  /*0ec0*/  IADD3 R27, PT, PT, R9, R0, RZ ;  /* 0x00000000091b7210 */ /* 0x01afe20007ffe0ff */
        /* <DEDUP_REMOVED lines=18> */
.L_x_70:
[----:B------:R-:W-:Y:S05]  /*0ff0*/  BSYNC.RECONVERGENT B0 ;  /* 0x0000000000007941 */ /* 0x000fea0003800200 */
.L_x_69:
[----:B------:R-:W-:Y:S01]  /*1000*/  ISETP.GT.AND P0, PT, R5, 0x3, PT ;  /* 0x000000030500780c */ /* 0x000fe20003f04270 */
[----:B------:R-:W-:Y:S01]  /*1010*/  IMAD R0, R7, -0x4, R0 ;  /* 0xfffffffc07007824 */ /* 0x000fe200078e0200 */
[----:B------:R-:W-:Y:S01]  /*1020*/  IADD3 R5, PT, PT, R5, -0x4, RZ ;  /* 0xfffffffc05057810 */ /* 0x000fe20007ffe0ff */
[----:B-1-34-:R-:W-:-:S10]  /*1030*/  VIADD R25, R25, 0xfffffff0 ;  /* 0xfffffff019197836 */ /* 0x01afd40000000000 */
[----:B------:R-:W-:Y:S05]  /*1040*/  @P0 BRA `(.L_x_71) ;  /* 0xfffffff800580947 */ /* 0x000fea000383ffff */
.L_x_57:
[----:B------:R-:W-:Y:S05]  /*1050*/  WARPSYNC.ALL ;  /* 0x0000000000007948 */ /* 0x000fea0003800000 */
[----:B------:R-:W1:Y:S01]  /*1060*/  LDCU UR4, c[0x0][0x398] ;  /* 0x00007300ff0477ac */ /* 0x000e620008000800 */
[----:B------:R-:W-:Y:S01]  /*1070*/  BAR.SYNC.DEFER_BLOCKING 0x0 ;  /* 0x0000000000007b1d */ /* 0x000fe20000010000 */
[----:B-1----:R-:W-:-:S13]  /*1080*/  ISETP.GE.AND P0, PT, R3, UR4, PT ;  /* 0x0000000403007c0c */ /* 0x002fda000bf06270 */
[----:B------:R-:W-:Y:S05]  /*1090*/  @P0 EXIT ;  /* 0x000000000000094d */ /* 0x000fea0003800000 */
[----:B------:R-:W1:Y:S01]  /*10a0*/  S2UR UR5, SR_CgaCtaId ;  /* 0x00000000000579c3 */ /* 0x000e620000008800 */
[----:B------:R-:W-:Y:S01]  /*10b0*/  UMOV UR4, 0x400 ;  /* 0x0000040000047882 */ /* 0x000fe20000000000 */
[----:B------:R-:W3:Y:S01]  /*10c0*/  LDCU UR6, c[0x0][0x360] ;  /* 0x00006c00ff0677ac */ /* 0x000ee20008000800 */
[----:B------:R-:W4:Y:S01]  /*10d0*/  LDCU UR7, c[0x0][0x3c0] ;  /* 0x00007800ff0777ac */ /* 0x000f220008000800 */
[----:B------:R-:W0:Y:S02]  /*10e0*/  LDCU UR8, c[0x0][0x398] ;  /* 0x00007300ff0877ac */ /* 0x000e240008000800 */
[----:B01-34-:R-:W-:-:S12]  /*10f0*/  ULEA UR4, UR5, UR4, 0x18 ;  /* 0x0000000405047291 */ /* 0x01bfd8000f8ec0ff */
.L_x_72:
[----:B------:R-:W-:-:S04]  /*1100*/  ISETP.GE.AND P0, PT, R3, UR7, PT ;  /* 0x0000000703007c0c */ /* 0x000fc8000bf06270 */
[----:B-----5:R-:W-:-:S13]  /*1110*/  ISETP.GE.AND P0, PT, R3, R2, !P0 ;  /* 0x000000020300720c */ /* 0x020fda0004706270 */
[----:B------:R-:W-:Y:S02]  /*1120*/  @!P0 LEA R5, R3, UR4, 0x2 ;  /* 0x0000000403058c11 */ /* 0x000fe4000f8e10ff */
[----:B------:R-:W-:Y:S02]  /*1130*/  @!P0 R2UR UR10, R12 ;  /* 0x000000000c0a82ca */ /* 0x000fe400000e0000 */
[----:B------:R-:W-:Y:S01]  /*1140*/  @!P0 R2UR UR11, R13 ;  /* 0x000000000d0b82ca */ /* 0x000fe200000e0000 */
[----:B------:R-:W-:Y:S01]  /*1150*/  @!P0 IMAD.IADD R0, R5, 0x1, R4 ;  /* 0x0000000105008824 */ /* 0x000fe200078e0204 */
        /* <DEDUP_REMOVED lines=8> */
.L_x_73:
        /* <DEDUP_REMOVED lines=10> */
.L_x_89:


//--------------------- .text._ZN17fastertransformer20add_bias_temperatureIfEEvPT_PKS1_iiiif --------------------------
	.section	.text._ZN17fastertransformer20add_bias_temperatureIfEEvPT_PKS1_iiiif,"ax",@progbits
	.align	128
        .global         _ZN17fastertransformer20add_bias_temperatureIfEEvPT_PKS1_iiiif
        .type           _ZN17fastertransformer20add_bias_temperatureIfEEvPT_PKS1_iiiif,@function
        .size           _ZN17fastertransformer20add_bias_temperatureIfEEvPT_PKS1_iiiif,(.L_x_90 - _ZN17fastertransformer20add_bias_temperatureIfEEvPT_PKS1_iiiif)
        .other          _ZN17fastertransformer20add_bias_temperatureIfEEvPT_PKS1_iiiif,@"STO_CUDA_ENTRY STV_DEFAULT"
_ZN17fastertransformer20add_bias_temperatureIfEEvPT_PKS1_iiiif:
.text._ZN17fastertransformer20add_bias_temperatureIfEEvPT_PKS1_iiiif:
        /* <DEDUP_REMOVED lines=20> */
[----:B------:R0:W2:Y:S01]  /*0140*/  MUFU.RCP R8, R4 ;  /* 0x0000000400087308 */ /* 0x0000a20000001000 */
[----:B------:R-:W3:Y:S01]  /*0150*/  LDCU UR10, c[0x0][0x398] ;  /* 0x00007300ff0a77ac */ /* 0x000ee20008000800 */
[----:B-1----:R-:W-:Y:S01]  /*0160*/  IMAD R5, R5, UR5, RZ ;  /* 0x0000000505057c24 */ /* 0x002fe2000f8e02ff */
[----:B------:R-:W1:Y:S03]  /*0170*/  LDCU UR12, c[0x0][0x398] ;  /* 0x00007300ff0c77ac */ /* 0x000e660008000800 */
[----:B----4-:R-:W-:Y:S02]  /*0180*/  IMAD.WIDE R2, R5, 0x4, R2 ;  /* 0x0000000405027825 */ /* 0x010fe400078e0202 */
[----:B------:R-:W-:Y:S05]  /*0190*/  BRA.U !UP0, `(.L_x_74) ;  /* 0x00000001083c7547 */ /* 0x000fea000b800000 */
.L_x_75:
[C---:B---3--:R-:W-:Y:S01]  /*01a0*/  ISETP.GE.AND P0, PT, R0.reuse, UR10, PT ;  /* 0x0000000a00007c0c */ /* 0x048fe2000bf06270 */
[----:B------:R-:W-:-:S12]  /*01b0*/  IMAD.WIDE R6, R0, 0x4, R2 ;  /* 0x0000000400067825 */ /* 0x000fd800078e0202 */
[----:B0-----:R-:W0:Y:S01]  /*01c0*/  @!P0 LDC.64 R4, c[0x0][0x388] ;  /* 0x0000e200ff048b82 */ /* 0x001e220000000a00 */
[----:B------:R-:W3:Y:S01]  /*01d0*/  @!P0 LDG.E R11, desc[UR6][R6.64] ;  /* 0x00000006060b8981 */ /* 0x000ee2000c1e1900 */
[----:B0-----:R-:W-:-:S06]  /*01e0*/  @!P0 IMAD.WIDE R4, R0, 0x4, R4 ;  /* 0x0000000400048825 */ /* 0x001fcc00078e0204 */
[----:B------:R-:W3:Y:S01]  /*01f0*/  @!P0 LDG.E R4, desc[UR6][R4.64] ;  /* 0x0000000604048981 */ /* 0x000ee2000c1e1900 */
[----:B------:R-:W-:Y:S02]  /*0200*/  @P0 MOV R13, 0xff7fffff ;  /* 0xff7fffff000d0802 */ /* 0x000fe40000000f00 */
[----:B------:R-:W-:Y:S01]  /*0210*/  IADD3 R0, PT, PT, R9, R0, RZ ;  /* 0x0000000009007210 */ /* 0x000fe20007ffe0ff */
[----:B---3--:R-:W-:-:S04]  /*0220*/  @!P0 FADD.FTZ R11, R4, R11 ;  /* 0x0000000b040b8221 */ /* 0x008fc80000010000 */
[----:B--2---:R-:W-:-:S05]  /*0230*/  @!P0 FMUL.FTZ R11, R11, R8 ;  /* 0x000000080b0b8220 */ /* 0x004fca0000410000 */
[----:B------:R4:W-:Y:S04]  /*0240*/  @!P0 STG.E desc[UR6][R6.64], R11 ;  /* 0x0000000b06008986 */ /* 0x0009e8000c101906 */
[----:B------:R4:W-:Y:S01]  /*0250*/  @P0 STG.E desc[UR6][R6.64], R13 ;  /* 0x0000000d06000986 */ /* 0x0009e2000c101906 */
[----:B------:R-:W-:-:S13]  /*0260*/  ISETP.GE.AND P0, PT, R0, UR11, PT ;  /* 0x0000000b00007c0c */ /* 0x000fda000bf06270 */
[----:B----4-:R-:W-:Y:S05]  /*0270*/  @!P0 BRA `(.L_x_75) ;  /* 0xfffffffc00c88947 */ /* 0x010fea000383ffff */
[----:B-1----:R-:W-:Y:S05]  /*0280*/  EXIT ;  /* 0x000000000000794d */ /* 0x002fea0003800000 */
.L_x_74:
[C---:B-1----:R-:W-:Y:S01]  /*0290*/  ISETP.GE.AND P0, PT, R0.reuse, UR12, PT ;  /* 0x0000000c00007c0c */ /* 0x042fe2000bf06270 */
[----:B0-----:R-:W-:-:S12]  /*02a0*/  IMAD.WIDE R4, R0, 0x4, R2 ;  /* 0x0000000400047825 */ /* 0x001fd800078e0202 */
[----:B------:R-:W-:-:S05]  /*02b0*/  @P0 MOV R11, 0xff7fffff ;  /* 0xff7fffff000b0802 */ /* 0x000fca0000000f00 */
[----:B------:R4:W-:Y:S04]  /*02c0*/  @P0 STG.E desc[UR6][R4.64], R11 ;  /* 0x0000000b04000986 */ /* 0x0009e8000c101906 */
[----:B------:R-:W5:Y:S01]  /*02d0*/  @!P0 LDG.E R6, desc[UR6][R4.64] ;  /* 0x0000000604068981 */ /* 0x000f62000c1e1900 */
[----:B------:R-:W-:Y:S01]  /*02e0*/  IADD3 R0, PT, PT, R9, R0, RZ ;  /* 0x0000000009007210 */ /* 0x000fe20007ffe0ff */
[----:B-----5:R-:W-:-:S04]  /*02f0*/  @!P0 FADD.FTZ R6, RZ, R6 ;  /* 0x00000006ff068221 */ /* 0x020fc80000010000 */
[----:B--2---:R-:W-:-:S05]  /*0300*/  @!P0 FMUL.FTZ R7, R6, R8 ;  /* 0x0000000806078220 */ /* 0x004fca0000410000 */
[----:B------:R4:W-:Y:S01]  /*0310*/  @!P0 STG.E desc[UR6][R4.64], R7 ;  /* 0x0000000704008986 */ /* 0x0009e2000c101906 */
[----:B------:R-:W-:-:S13]  /*0320*/  ISETP.GE.AND P0, PT, R0, UR13, PT ;  /* 0x0000000d00007c0c */ /* 0x000fda000bf06270 */
[----:B----4-:R-:W-:Y:S05]  /*0330*/  @!P0 BRA `(.L_x_74) ;  /* 0xfffffffc00d48947 */ /* 0x010fea000383ffff */
[----:B---3--:R-:W-:Y:S05]  /*0340*/  EXIT ;  /* 0x000000000000794d */ /* 0x008fea0003800000 */
.L_x_76:
        /* <DEDUP_REMOVED lines=11> */
.L_x_90:


//--------------------- .text._ZN17fastertransformer20add_bias_temperatureI7__half2EEvPT_PKS2_iiiif --------------------------
	.section	.text._ZN17fastertransformer20add_bias_temperatureI7__half2EEvPT_PKS2_iiiif,"ax",@progbits
	.align	128
        .global         _ZN17fastertransformer20add_bias_temperatureI7__half2EEvPT_PKS2_iiiif
        .type           _ZN17fastertransformer20add_bias_temperatureI7__half2EEvPT_PKS2_iiiif,@function
        .size           _ZN17fastertransformer20add_bias_temperatureI7__half2EEvPT_PKS2_iiiif,(.L_x_91 - _ZN17fastertransformer20add_bias_temperatureI7__half2EEvPT_PKS2_iiiif)
        .other          _ZN17fastertransformer20add_bias_temperatureI7__half2EEvPT_PKS2_iiiif,@"STO_CUDA_ENTRY STV_DEFAULT"
_ZN17fastertransformer20add_bias_temperatureI7__half2EEvPT_PKS2_iiiif:
.text._ZN17fastertransformer20add_bias_temperatureI7__half2EEvPT_PKS2_iiiif:
[----:B------:R-:W0:Y:S01]  /*0000*/  LDC R1, c[0x0][0x37c] ;  /* 0x0000df00ff017b82 */ /* 0x000e220000000800 */
[----:B------:R-:W1:Y:S01]  /*0010*/  LDCU UR4, c[0x0][0x398] ;  /* 0x00007300ff0477ac */ /* 0x000e620008000800 */
[----:B------:R-:W2:Y:S01]  /*0020*/  LDCU.64 UR36, c[0x0][0x380] ;  /* 0x00007000ff2477ac */ /* 0x000ea20008000a00 */
[----:B------:R-:W3:Y:S01]  /*0030*/  LDCU.64 UR38, c[0x0][0x380] ;  /* 0x00007000ff2677ac */ /* 0x000ee20008000a00 */
[----:B-1----:R-:W-:-:S04]  /*0040*/  ULOP3.LUT UR4, UR4, 0x1, URZ, 0xc0, !UPT ;  /* 0x0000000104047892 */ /* 0x002fc8000f8ec0ff */
[----:B------:R-:W-:-:S09]  /*0050*/  UISETP.NE.U32.AND UP0, UPT, UR4, 0x1, UPT ;  /* 0x000000010400788c */ /* 0x000fd2000bf05070 */
[----:B--23--:R-:W-:Y:S05]  /*0060*/  BRA.U UP0, `(.L_x_77) ;  /* 0x0000000100407547 */ /* 0x00cfea000b800000 */
[----:B------:R-:W-:Y:S01]  /*0070*/  MOV R0, 0xd8 ;  /* 0x000000d800007802 */ /* 0x000fe20000000f00 */
[----:B------:R-:W1:Y:S01]  /*0080*/  LDCU.64 UR4, c[0x4][0xb8] ;  /* 0x01001700ff0477ac */ /* 0x000e620008000a00 */
[----:B------:R-:W-:Y:S02]  /*0090*/  IMAD.MOV.U32 R8, RZ, RZ, 0x3d ;  /* 0x0000003dff087424 */ /* 0x000fe400078e00ff */
[----:B------:R2:W3:Y:S01]  /*00a0*/  LDC.64 R2, c[0x4][R0] ;  /* 0x0100000000027b82 */ /* 0x0004e20000000a00 */
[----:B------:R-:W4:Y:S01]  /*00b0*/  LDCU.64 UR6, c[0x4][0xc0] ;  /* 0x01001800ff0677ac */ /* 0x000f220008000a00 */
[----:B------:R-:W-:Y:S02]  /*00c0*/  IMAD.MOV.U32 R12, RZ, RZ, 0x1 ;  /* 0x00000001ff0c7424 */ /* 0x000fe400078e00ff */
[----:B------:R-:W-:Y:S01]  /*00d0*/  IMAD.MOV.U32 R13, RZ, RZ, RZ ;  /* 0x000000ffff0d7224 */ /* 0x000fe200078e00ff */
[----:B------:R-:W5:Y:S01]  /*00e0*/  LDCU.64 UR8, c[0x4][0x40] ;  /* 0x01000800ff0877ac */ /* 0x000f620008000a00 */
[----:B-1----:R-:W-:-:S02]  /*00f0*/  IMAD.U32 R4, RZ, RZ, UR4 ;  /* 0x00000004ff047e24 */ /* 0x002fc4000f8e00ff */
[----:B------:R-:W-:Y:S02]  /*0100*/  IMAD.U32 R5, RZ, RZ, UR5 ;  /* 0x00000005ff057e24 */ /* 0x000fe4000f8e00ff */
[----:B----4-:R-:W-:Y:S02]  /*0110*/  IMAD.U32 R6, RZ, RZ, UR6 ;  /* 0x00000006ff067e24 */ /* 0x010fe4000f8e00ff */
[----:B------:R-:W-:Y:S02]  /*0120*/  IMAD.U32 R7, RZ, RZ, UR7 ;  /* 0x00000007ff077e24 */ /* 0x000fe4000f8e00ff */
[----:B-----5:R-:W-:Y:S02]  /*0130*/  IMAD.U32 R10, RZ, RZ, UR8 ;  /* 0x00000008ff0a7e24 */ /* 0x020fe4000f8e00ff */
[----:B--2---:R-:W-:-:S07]  /*0140*/  IMAD.U32 R11, RZ, RZ, UR9 ;  /* 0x00000009ff0b7e24 */ /* 0x004fce000f8e00ff */
[----:B------:R-:W-:-:S07]  /*0150*/  LEPC R20, `(.L_x_77) ;  /* 0x000000001014794e */ /* 0x000fce0000000000 */
[----:B0--3--:R-:W-:Y:S05]  /*0160*/  CALL.ABS.NOINC R2 ;  /* 0x0000000002007343 */ /* 0x009fea0003c00000 */
.L_x_77:
[----:B------:R-:W1:Y:S02]  /*0170*/  LDCU UR4, c[0x0][0x39c] ;  /* 0x00007380ff0477ac */ /* 0x000e640008000800 */
[----:B-1----:R-:W-:-:S04]  /*0180*/  ULOP3.LUT UR4, UR4, 0x1, URZ, 0xc0, !UPT ;  /* 0x0000000104047892 */ /* 0x002fc8000f8ec0ff */
[----:B------:R-:W-:-:S09]  /*0190*/  UISETP.NE.U32.AND UP0, UPT, UR4, 0x1, UPT ;  /* 0x000000010400788c */ /* 0x000fd2000bf05070 */
[----:B------:R-:W-:Y:S05]  /*01a0*/  BRA.U UP0, `(.L_x_78) ;  /* 0x0000000100407547 */ /* 0x000fea000b800000 */
        /* <DEDUP_REMOVED lines=16> */
.L_x_78:
[----:B------:R-:W1:Y:S01]  /*02b0*/  S2R R9, SR_TID.X ;  /* 0x0000000000097919 */ /* 0x000e620000002100 */
[----:B------:R-:W2:Y:S08]  /*02c0*/  LDC R5, c[0x0][0x39c] ;  /* 0x0000e700ff057b82 */ /* 0x000eb00000000800 */
[----:B------:R-:W1:Y:S08]  /*02d0*/  S2UR UR4, SR_CTAID.X ;  /* 0x00000000000479c3 */ /* 0x000e700000002500 */
[----:B------:R-:W1:Y:S01]  /*02e0*/  LDC R8, c[0x0][0x360] ;  /* 0x0000d800ff087b82 */ /* 0x000e620000000800 */
[----:B--2---:R-:W-:-:S04]  /*02f0*/  LEA.HI R5, R5, R5, RZ, 0x1 ;  /* 0x0000000505057211 */ /* 0x004fc800078f08ff */
[----:B------:R-:W-:Y:S01]  /*0300*/  SHF.R.S32.HI R5, RZ, 0x1, R5 ;  /* 0x00000001ff057819 */ /* 0x000fe20000011405 */
[----:B-1----:R-:W-:-:S05]  /*0310*/  IMAD R9, R8, UR4, R9 ;  /* 0x0000000408097c24 */ /* 0x002fca000f8e0209 */
[----:B------:R-:W-:-:S13]  /*0320*/  ISETP.GE.AND P0, PT, R9, R5, PT ;  /* 0x000000050900720c */ /* 0x000fda0003f06270 */
[----:B------:R-:W-:Y:S05]  /*0330*/  @P0 EXIT ;  /* 0x000000000000094d */ /* 0x000fea0003800000 */
[----:B------:R-:W1:Y:S01]  /*0340*/  LDC R10, c[0x0][0x3a0] ;  /* 0x0000e800ff0a7b82 */ /* 0x000e620000000800 */
[----:B------:R-:W2:Y:S01]  /*0350*/  LDCU.64 UR6, c[0x0][0x388] ;  /* 0x00007100ff0677ac */ /* 0x000ea20008000a00 */
[----:B------:R-:W3:Y:S06]  /*0360*/  LDCU UR5, c[0x0][0x370] ;  /* 0x00006e00ff0577ac */ /* 0x000eec0008000800 */
[----:B------:R-:W4:Y:S08]  /*0370*/  S2UR UR4, SR_CTAID.Y ;  /* 0x00000000000479c3 */ /* 0x000f300000002600 */
[----:B------:R-:W5:Y:S01]  /*0380*/  LDC R6, c[0x0][0x398] ;  /* 0x0000e600ff067b82 */ /* 0x000f620000000800 */
[----:B--2---:R-:W-:-:S04]  /*0390*/  UISETP.NE.U32.AND UP0, UPT, UR6, URZ, UPT ;  /* 0x000000ff0600728c */ /* 0x004fc8000bf05070 */
[----:B------:R-:W-:Y:S01]  /*03a0*/  UISETP.NE.AND.EX UP0, UPT, UR7, URZ, UPT, UP0 ;  /* 0x000000ff0700728c */ /* 0x000fe2000bf05300 */
[----:B-1----:R-:W-:Y:S02]  /*03b0*/  FADD.FTZ R10, R10, 9.9999999747524270788e-07 ;  /* 0x358637bd0a0a7421 */ /* 0x002fe40000010000 */
[----:B------:R-:W1:Y:S01]  /*03c0*/  LDC.64 R2, c[0x0][0x358] ;  /* 0x0000d600ff027b82 */ /* 0x000e620000000a00 */
[----:B---3--:R-:W-:Y:S01]  /*03d0*/  IMAD R8, R8, UR5, RZ ;  /* 0x0000000508087c24 */ /* 0x008fe2000f8e02ff */
[----:B------:R-:W2:Y:S01]  /*03e0*/  MUFU.RCP R0, R10 ;  /* 0x0000000a00007308 */ /* 0x000ea20000001000 */
[----:B----4-:R-:W-:-:S05]  /*03f0*/  IMAD R4, R5, UR4, RZ ;  /* 0x0000000405047c24 */ /* 0x010fca000f8e02ff */
[----:B------:R-:W-:Y:S02]  /*0400*/  SHF.R.S32.HI R7, RZ, 0x1f, R4 ;  /* 0x0000001fff077819 */ /* 0x000fe40000011404 */
[----:B-----5:R-:W-:-:S04]  /*0410*/  LEA.HI R6, R6, R6, RZ, 0x1 ;  /* 0x0000000606067211 */ /* 0x020fc800078f08ff */
[----:B------:R-:W-:Y:S02]  /*0420*/  SHF.R.S32.HI R6, RZ, 0x1, R6 ;  /* 0x00000001ff067819 */ /* 0x000fe40000011406 */
[----:B--2---:R-:W-:Y:S01]  /*0430*/  F2FP.F16.F32.PACK_AB R0, RZ, R0 ;  /* 0x00000000ff00723e */ /* 0x004fe200000000ff */
[----:B------:R-:W-:Y:S06]  /*0440*/  BRA.U !UP0, `(.L_x_79) ;  /* 0x0000000108bc7547 */ /* 0x000fec000b800000 */
[----:B------:R-:W-:-:S04]  /*0450*/  IABS R12, R5 ;  /* 0x00000005000c7213 */ /* 0x000fc80000000000 */
[----:B------:R-:W2:Y:S08]  /*0460*/  I2F.RP R14, R12 ;  /* 0x0000000c000e7306 */ /* 0x000eb00000209400 */
[----:B--2---:R-:W2:Y:S02]  /*0470*/  MUFU.RCP R14, R14 ;  /* 0x0000000e000e7308 */ /* 0x004ea40000001000 */
[----:B--2---:R-:W-:-:S06]  /*0480*/  IADD3 R10, PT, PT, R14, 0xffffffe, RZ ;  /* 0x0ffffffe0e0a7810 */ /* 0x004fcc0007ffe0ff */
[----:B------:R2:W3:Y:S02]  /*0490*/  F2I.FTZ.U32.TRUNC.NTZ R11, R10 ;  /* 0x0000000a000b7305 */ /* 0x0004e4000021f000 */
[----:B--2---:R-:W-:Y:S02]  /*04a0*/  IMAD.MOV.U32 R10, RZ, RZ, RZ ;  /* 0x000000ffff0a7224 */ /* 0x004fe400078e00ff */
[----:B---3--:R-:W-:-:S04]  /*04b0*/  IMAD.MOV R13, RZ, RZ, -R11 ;  /* 0x000000ffff0d7224 */ /* 0x008fc800078e0a0b */
[----:B------:R-:W-:-:S04]  /*04c0*/  IMAD R13, R13, R12, RZ ;  /* 0x0000000c0d0d7224 */ /* 0x000fc800078e02ff */
[----:B------:R-:W-:-:S07]  /*04d0*/  IMAD.HI.U32 R13, R11, R13, R10 ;  /* 0x0000000d0b0d7227 */ /* 0x000fce00078e000a */
.L_x_80:
[----:B--2---:R-:W-:Y:S02]  /*04e0*/  IABS R10, R5 ;  /* 0x00000005000a7213 */ /* 0x004fe40000000000 */
[----:B------:R-:W-:Y:S02]  /*04f0*/  IABS R11, R9 ;  /* 0x00000009000b7213 */ /* 0x000fe40000000000 */
[----:B------:R-:W-:Y:S01]  /*0500*/  ISETP.GE.AND P2, PT, R9, RZ, PT ;  /* 0x000000ff0900720c */ /* 0x000fe20003f46270 */
[----:B------:R-:W-:Y:S02]  /*0510*/  IMAD.MOV R14, RZ, RZ, -R10 ;  /* 0x000000ffff0e7224 */ /* 0x000fe400078e0a0a */
[----:B------:R-:W-:-:S04]  /*0520*/  IMAD.HI.U32 R10, R13, R11, RZ ;  /* 0x0000000b0d0a7227 */ /* 0x000fc800078e00ff */
[----:B------:R-:W-:Y:S01]  /*0530*/  IMAD R11, R10, R14, R11 ;  /* 0x0000000e0a0b7224 */ /* 0x000fe200078e020b */
[----:B------:R-:W-:-:S04]  /*0540*/  IABS R10, R5 ;  /* 0x00000005000a7213 */ /* 0x000fc80000000000 */
[----:B------:R-:W-:-:S13]  /*0550*/  ISETP.GT.U32.AND P0, PT, R12, R11, PT ;  /* 0x0000000b0c00720c */ /* 0x000fda0003f04070 */
[----:B------:R-:W-:Y:S01]  /*0560*/  @!P0 IMAD.IADD R11, R11, 0x1, -R10 ;  /* 0x000000010b0b8824 */ /* 0x000fe200078e0a0a */
[----:B------:R-:W-:-:S04]  /*0570*/  ISETP.NE.AND P0, PT, R5, RZ, PT ;  /* 0x000000ff0500720c */ /* 0x000fc80003f05270 */
[----:B------:R-:W-:-:S13]  /*0580*/  ISETP.GT.U32.AND P1, PT, R12, R11, PT ;  /* 0x0000000b0c00720c */ /* 0x000fda0003f24070 */
[----:B------:R-:W-:-:S04]  /*0590*/  @!P1 IMAD.IADD R11, R11, 0x1, -R10 ;  /* 0x000000010b0b9824 */ /* 0x000fc800078e0a0a */
[----:B------:R-:W-:Y:S01]  /*05a0*/  IMAD.MOV.U32 R17, RZ, RZ, R11 ;  /* 0x000000ffff117224 */ /* 0x000fe200078e000b */
[----:B------:R-:W-:-:S03]  /*05b0*/  IADD3 R11, P1, PT, R4, R9, RZ ;  /* 0x00000009040b7210 */ /* 0x000fc60007f3e0ff */
[----:B------:R-:W-:Y:S01]  /*05c0*/  @!P2 IMAD.MOV R17, RZ, RZ, -R17 ;  /* 0x000000ffff11a224 */ /* 0x000fe200078e0a11 */
[----:B------:R-:W-:Y:S02]  /*05d0*/  @!P0 LOP3.LUT R17, RZ, R5, RZ, 0x33, !PT ;  /* 0x00000005ff118212 */ /* 0x000fe400078e33ff */
[----:B------:R-:W-:Y:S02]  /*05e0*/  LEA.HI.X.SX32 R16, R9, R7, 0x1, P1 ;  /* 0x0000000709107211 */ /* 0x000fe400008f0eff */
[----:B------:R-:W-:Y:S02]  /*05f0*/  ISETP.GE.AND P0, PT, R17, R6, PT ;  /* 0x000000061100720c */ /* 0x000fe40003f06270 */
[----:B------:R-:W-:-:S04]  /*0600*/  LEA R10, P1, R11, UR36, 0x2 ;  /* 0x000000240b0a7c11 */ /* 0x000fc8000f8210ff */
[----:B------:R-:W-:-:S07]  /*0610*/  LEA.HI.X R11, R11, UR37, R16, 0x2, P1 ;  /* 0x000000250b0b7c11 */ /* 0x000fce00088f1410 */
[----:B------:R-:W2:Y:S01]  /*0620*/  @!P0 LDC.64 R14, c[0x0][0x388] ;  /* 0x0000e200ff0e8b82 */ /* 0x000ea20000000a00 */
[C---:B-1----:R-:W-:Y:S02]  /*0630*/  @!P0 R2UR UR4, R2.reuse ;  /* 0x00000000020482ca */ /* 0x042fe400000e0000 */
[C---:B------:R-:W-:Y:S02]  /*0640*/  @!P0 R2UR UR5, R3.reuse ;  /* 0x00000000030582ca */ /* 0x040fe400000e0000 */
[----:B------:R-:W-:Y:S02]  /*0650*/  @!P0 R2UR UR6, R2 ;  /* 0x00000000020682ca */ /* 0x000fe400000e0000 */
[----:B------:R-:W-:-:S09]  /*0660*/  @!P0 R2UR UR7, R3 ;  /* 0x00000000030782ca */ /* 0x000fd200000e0000 */
[----:B------:R-:W3:Y:S01]  /*0670*/  @!P0 LDG.E.CONSTANT R16, desc[UR4][R10.64] ;  /* 0x000000040a108981 */ /* 0x000ee2000c1e9900 */
[----:B--2---:R-:W-:-:S06]  /*0680*/  @!P0 IMAD.WIDE R14, R17, 0x4, R14 ;  /* 0x00000004110e8825 */ /* 0x004fcc00078e020e */
[----:B------:R-:W3:Y:S01]  /*0690*/  @!P0 LDG.E R15, desc[UR6][R14.64] ;  /* 0x000000060e0f8981 */ /* 0x000ee2000c1e1900 */
[----:B------:R-:W-:Y:S01]  /*06a0*/  IMAD.IADD R9, R8, 0x1, R9 ;  /* 0x0000000108097824 */ /* 0x000fe200078e0209 */
[----:B------:R-:W-:Y:S01]  /*06b0*/  R2UR UR4, R2 ;  /* 0x00000000020472ca */ /* 0x000fe200000e0000 */
[----:B------:R-:W-:Y:S01]  /*06c0*/  IMAD.MOV.U32 R17, RZ, RZ, -0x4000401 ;  /* 0xfbfffbffff117424 */ /* 0x000fe200078e00ff */
[----:B------:R-:W-:Y:S01]  /*06d0*/  R2UR UR5, R3 ;  /* 0x00000000030572ca */ /* 0x000fe200000e0000 */
[----:B---3--:R-:W-:-:S04]  /*06e0*/  @!P0 HFMA2 R15, R16, 1, 1, R15 ;  /* 0x3c003c00100f8831 */ /* 0x008fc8000000000f */
[----:B------:R-:W-:Y:S01]  /*06f0*/  @!P0 HMUL2 R17, R15, R0.H0_H0 ;  /* 0x200000000f118232 */ /* 0x000fe20000000000 */
[----:B------:R-:W-:-:S07]  /*0700*/  ISETP.GE.AND P0, PT, R9, R5, PT ;  /* 0x000000050900720c */ /* 0x000fce0003f06270 */
[----:B------:R2:W-:Y:S06]  /*0710*/  STG.E desc[UR4][R10.64], R17 ;  /* 0x000000110a007986 */ /* 0x0005ec000c101904 */
[----:B------:R-:W-:Y:S05]  /*0720*/  @!P0 BRA `(.L_x_80) ;  /* 0xfffffffc006c8947 */ /* 0x000fea000383ffff */
[----:B------:R-:W-:Y:S05]  /*0730*/  EXIT ;  /* 0x000000000000794d */ /* 0x000fea0003800000 */
.L_x_79:
        /* <DEDUP_REMOVED lines=9> */
.L_x_81:
[----:B--2---:R-:W-:Y:S02]  /*07d0*/  IABS R10, R5 ;  /* 0x00000005000a7213 */ /* 0x004fe40000000000 */
[----:B------:R-:W-:Y:S02]  /*07e0*/  IABS R11, R9 ;  /* 0x00000009000b7213 */ /* 0x000fe40000000000 */
[----:B------:R-:W-:Y:S01]  /*07f0*/  ISETP.GE.AND P1, PT, R9, RZ, PT ;  /* 0x000000ff0900720c */ /* 0x000fe20003f26270 */
[----:B------:R-:W-:Y:S01]  /*0800*/  IMAD.MOV R13, RZ, RZ, -R10 ;  /* 0x000000ffff0d7224 */ /* 0x000fe200078e0a0a */
[----:B------:R-:W-:Y:S01]  /*0810*/  ISETP.NE.AND P2, PT, R5, RZ, PT ;  /* 0x000000ff0500720c */ /* 0x000fe20003f45270 */
[----:B------:R-:W-:-:S04]  /*0820*/  IMAD.HI.U32 R10, R16, R11, RZ ;  /* 0x0000000b100a7227 */ /* 0x000fc800078e00ff */
[----:B------:R-:W-:Y:S01]  /*0830*/  IMAD R11, R10, R13, R11 ;  /* 0x0000000d0a0b7224 */ /* 0x000fe200078e020b */
[----:B------:R-:W-:-:S04]  /*0840*/  IABS R10, R5 ;  /* 0x00000005000a7213 */ /* 0x000fc80000000000 */
[----:B------:R-:W-:-:S13]  /*0850*/  ISETP.GT.U32.AND P0, PT, R12, R11, PT ;  /* 0x0000000b0c00720c */ /* 0x000fda0003f04070 */
[----:B------:R-:W-:-:S05]  /*0860*/  @!P0 IMAD.IADD R11, R11, 0x1, -R10 ;  /* 0x000000010b0b8824 */ /* 0x000fca00078e0a0a */
[----:B------:R-:W-:-:S13]  /*0870*/  ISETP.GT.U32.AND P0, PT, R12, R11, PT ;  /* 0x0000000b0c00720c */ /* 0x000fda0003f04070 */
[----:B------:R-:W-:-:S04]  /*0880*/  @!P0 IMAD.IADD R11, R11, 0x1, -R10 ;  /* 0x000000010b0b8824 */ /* 0x000fc800078e0a0a */
[----:B------:R-:W-:Y:S01]  /*0890*/  @!P1 IMAD.MOV R11, RZ, RZ, -R11 ;  /* 0x000000ffff0b9224 */ /* 0x000fe200078e0a0b */
[----:B------:R-:W-:-:S04]  /*08a0*/  @!P2 LOP3.LUT R11, RZ, R5, RZ, 0x33, !PT ;  /* 0x00000005ff0ba212 */ /* 0x000fc800078e33ff */
[----:B------:R-:W-:Y:S02]  /*08b0*/  ISETP.GE.AND P0, PT, R11, R6, PT ;  /* 0x000000060b00720c */ /* 0x000fe40003f06270 */
[----:B------:R-:W-:-:S04]  /*08c0*/  IADD3 R11, P1, PT, R4, R9, RZ ;  /* 0x00000009040b7210 */ /* 0x000fc80007f3e0ff */
[----:B------:R-:W-:Y:S02]  /*08d0*/  LEA.HI.X.SX32 R14, R9, R7, 0x1, P1 ;  /* 0x00000007090e7211 */ /* 0x000fe400008f0eff */
[----:B------:R-:W-:-:S04]  /*08e0*/  LEA R10, P1, R11, UR38, 0x2 ;  /* 0x000000260b0a7c11 */ /* 0x000fc8000f8210ff */
[----:B------:R-:W-:Y:S02]  /*08f0*/  LEA.HI.X R11, R11, UR39, R14, 0x2, P1 ;  /* 0x000000270b0b7c11 */ /* 0x000fe400088f140e */
[----:B-1----:R-:W-:Y:S02]  /*0900*/  @!P0 R2UR UR4, R2 ;  /* 0x00000000020482ca */ /* 0x002fe400000e0000 */
[----:B------:R-:W-:-:S13]  /*0910*/  @!P0 R2UR UR5, R3 ;  /* 0x00000000030582ca */ /* 0x000fda00000e0000 */
[----:B------:R-:W2:Y:S01]  /*0920*/  @!P0 LDG.E.CONSTANT R15, desc[UR4][R10.64] ;  /* 0x000000040a0f8981 */ /* 0x000ea2000c1e9900 */
[----:B------:R-:W-:Y:S01]  /*0930*/  IMAD.IADD R9, R8, 0x1, R9 ;  /* 0x0000000108097824 */ /* 0x000fe200078e0209 */
[----:B------:R-:W-:Y:S01]  /*0940*/  R2UR UR4, R2 ;  /* 0x00000000020472ca */ /* 0x000fe200000e0000 */
[----:B------:R-:W-:Y:S01]  /*0950*/  IMAD.MOV.U32 R13, RZ, RZ, -0x4000401 ;  /* 0xfbfffbffff0d7424 */ /* 0x000fe200078e00ff */
[----:B------:R-:W-:Y:S01]  /*0960*/  R2UR UR5, R3 ;  /* 0x00000000030572ca */ /* 0x000fe200000e0000 */
[----:B--2---:R-:W-:Y:S01]  /*0970*/  @!P0 HMUL2 R13, R15, R0.H0_H0 ;  /* 0x200000000f0d8232 */ /* 0x004fe20000000000 */
[----:B------:R-:W-:-:S11]  /*0980*/  ISETP.GE.AND P0, PT, R9, R5, PT ;  /* 0x000000050900720c */ /* 0x000fd60003f06270 */
[----:B------:R2:W-:Y:S02]  /*0990*/  STG.E desc[UR4][R10.64], R13 ;  /* 0x0000000d0a007986 */ /* 0x0005e4000c101904 */
[----:B------:R-:W-:Y:S05]  /*09a0*/  @!P0 BRA `(.L_x_81) ;  /* 0xfffffffc00888947 */ /* 0x000fea000383ffff */
[----:B------:R-:W-:Y:S05]  /*09b0*/  EXIT ;  /* 0x000000000000794d */ /* 0x000fea0003800000 */
.L_x_82:
        /* <DEDUP_REMOVED lines=12> */
.L_x_91:


//--------------------- .nv.global.init           --------------------------
	.section	.nv.global.init,"aw",@progbits
	.align	4
.nv.global.init:
	.type		mrg32k3aM1SubSeq,@object
	.size		mrg32k3aM1SubSeq,(mrg32k3aM2SubSeq - mrg32k3aM1SubSeq)
mrg32k3aM1SubSeq:
        /*0000*/ 	.byte	0x0b, 0xcc, 0xee, 0x04, 0x73, 0x29, 0x8b, 0x6f, 0xf6, 0x53, 0x03, 0xf6, 0x23, 0xf6, 0xea, 0xda
        /* <DEDUP_REMOVED lines=125> */
	.type		mrg32k3aM2SubSeq,@object
	.size		mrg32k3aM2SubSeq,(mrg32k3aM1 - mrg32k3aM2SubSeq)
mrg32k3aM2SubSeq:
        /* <DEDUP_REMOVED lines=126> */
	.type		mrg32k3aM1,@object
	.size		mrg32k3aM1,(mrg32k3aM1Seq - mrg32k3aM1)
mrg32k3aM1:
        /* <DEDUP_REMOVED lines=144> */
	.type		mrg32k3aM1Seq,@object
	.size		mrg32k3aM1Seq,(mrg32k3aM2 - mrg32k3aM1Seq)
mrg32k3aM1Seq:
        /* <DEDUP_REMOVED lines=144> */
	.type		mrg32k3aM2,@object
	.size		mrg32k3aM2,(mrg32k3aM2Seq - mrg32k3aM2)
mrg32k3aM2:
        /* <DEDUP_REMOVED lines=144> */
	.type		mrg32k3aM2Seq,@object
	.size		mrg32k3aM2Seq,(precalc_xorwow_matrix - mrg32k3aM2Seq)
mrg32k3aM2Seq:
        /* <DEDUP_REMOVED lines=144> */
	.type		precalc_xorwow_matrix,@object
	.size		precalc_xorwow_matrix,(precalc_xorwow_offset_matrix - precalc_xorwow_matrix)
precalc_xorwow_matrix:
        /* <DEDUP_REMOVED lines=6400> */
	.type		precalc_xorwow_offset_matrix,@object
	.size		precalc_xorwow_offset_matrix,($str$3 - precalc_xorwow_offset_matrix)
precalc_xorwow_offset_matrix:
        /* <DEDUP_REMOVED lines=6400> */
	.type		$str$3,@object
	.size		$str$3,($str - $str$3)
$str$3:
        /*353c0*/ 	.byte	0x73, 0x74, 0x65, 0x70, 0x20, 0x3e, 0x20, 0x30, 0x00
	.type		$str,@object
	.size		$str,($str$2 - $str)
$str:
        /*353c9*/ 	.byte	0x76, 0x6f, 0x63, 0x61, 0x62, 0x5f, 0x73, 0x69, 0x7a, 0x65, 0x20, 0x25, 0x20, 0x32, 0x20, 0x3d
        /*353d9*/ 	.byte	0x3d, 0x20, 0x30, 0x00
	.type		$str$2,@object
	.size		$str$2,($str$1 - $str$2)
$str$2:
        /*353dd*/ 	.byte	0x76, 0x6f, 0x63, 0x61, 0x62, 0x5f, 0x73, 0x69, 0x7a, 0x65, 0x5f, 0x70, 0x61, 0x64, 0x64, 0x65
        /*353ed*/ 	.byte	0x64, 0x20, 0x25, 0x20, 0x32, 0x20, 0x3d, 0x3d, 0x20, 0x30, 0x00
	.type		$str$1,@object
	.size		$str$1,(__unnamed_1 - $str$1)
$str$1:
        /*353f8*/ 	.byte	0x2f, 0x74, 0x6d, 0x70, 0x2f, 0x6f, 0x73, 0x73, 0x5f, 0x6b, 0x65, 0x72, 0x6e, 0x65, 0x6c, 0x73
        /*35408*/ 	.byte	0x5f, 0x73, 0x72, 0x63, 0x2f, 0x66, 0x61, 0x73, 0x74, 0x65, 0x72, 0x5f, 0x74, 0x72, 0x61, 0x6e
        /*35418*/ 	.byte	0x73, 0x66, 0x6f, 0x72, 0x6d, 0x65, 0x72, 0x2f, 0x73, 0x72, 0x63, 0x2f, 0x66, 0x61, 0x73, 0x74
        /*35428*/ 	.byte	0x65, 0x72, 0x74, 0x72, 0x61, 0x6e, 0x73, 0x66, 0x6f, 0x72, 0x6d, 0x65, 0x72, 0x2f, 0x6b, 0x65
        /*35438*/ 	.byte	0x72, 0x6e, 0x65, 0x6c, 0x73, 0x2f, 0x62, 0x65, 0x61, 0x6d, 0x5f, 0x73, 0x65, 0x61, 0x72, 0x63
        /*35448*/ 	.byte	0x68, 0x5f, 0x70, 0x65, 0x6e, 0x61, 0x6c, 0x74, 0x79, 0x5f, 0x6b, 0x65, 0x72, 0x6e, 0x65, 0x6c
        /*35458*/ 	.byte	0x73, 0x2e, 0x63, 0x75, 0x00
	.type		__unnamed_1,@object
	.size		__unnamed_1,(__unnamed_3 - __unnamed_1)
__unnamed_1:
        /*3545d*/ 	.byte	0x76, 0x6f, 0x69, 0x64, 0x20, 0x66, 0x61, 0x73, 0x74, 0x65, 0x72, 0x74, 0x72, 0x61, 0x6e, 0x73
        /*3546d*/ 	.byte	0x66, 0x6f, 0x72, 0x6d, 0x65, 0x72, 0x3a, 0x3a, 0x61, 0x64, 0x64, 0x5f, 0x62, 0x69, 0x61, 0x73
        /*3547d*/ 	.byte	0x5f, 0x74, 0x65, 0x6d, 0x70, 0x65, 0x72, 0x61, 0x74, 0x75, 0x72, 0x65, 0x28, 0x54, 0x20, 0x2a
        /*3548d*/ 	.byte	0x2c, 0x20, 0x63, 0x6f, 0x6e, 0x73, 0x74, 0x20, 0x54, 0x20, 0x2a, 0x2c, 0x20, 0x69, 0x6e, 0x74
        /*3549d*/ 	.byte	0x2c, 0x20, 0x69, 0x6e, 0x74, 0x2c, 0x20, 0x69, 0x6e, 0x74, 0x2c, 0x20, 0x69, 0x6e, 0x74, 0x2c
        /*354ad*/ 	.byte	0x20, 0x66, 0x6c, 0x6f, 0x61, 0x74, 0x29, 0x20, 0x5b, 0x77, 0x69, 0x74, 0x68, 0x20, 0x54, 0x20
        /*354bd*/ 	.byte	0x3d, 0x20, 0x5f, 0x5f, 0x68, 0x61, 0x6c, 0x66, 0x32, 0x5d, 0x00
	.type		__unnamed_3,@object
	.size		__unnamed_3,(__unnamed_5 - __unnamed_3)
__unnamed_3:
        /* <DEDUP_REMOVED lines=11> */
        /*35578*/ 	.byte	0x49, 0x54, 0x49, 0x56, 0x45, 0x20, 0x3d, 0x20, 0x74, 0x72, 0x75, 0x65, 0x5d, 0x00
	.type		__unnamed_5,@object
	.size		__unnamed_5,(__unnamed_2 - __unnamed_5)
__unnamed_5:
        /* <DEDUP_REMOVED lines=11> */
        /*35636*/ 	.byte	0x44, 0x49, 0x54, 0x49, 0x56, 0x45, 0x20, 0x3d, 0x20, 0x74, 0x72, 0x75, 0x65, 0x5d, 0x00
	.type		__unnamed_2,@object
	.size		__unnamed_2,(__unnamed_4 - __unnamed_2)
__unnamed_2:
        /* <DEDUP_REMOVED lines=12> */
	.type		__unnamed_4,@object
	.size		__unnamed_4,(.L_12 - __unnamed_4)
__unnamed_4:
        /* <DEDUP_REMOVED lines=12> */
.L_12:


//--------------------- .nv.shared._ZN17fastertransformer24apply_min_length_penaltyI6__halfEEvPT_iPKiS5_iii --------------------------
	.section	.nv.shared._ZN17fastertransformer24apply_min_length_penaltyI6__halfEEvPT_iPKiS5_iii,"aw",@nobits
	.sectionflags	@""
	.align	16
	.zero		1024


//--------------------- .nv.shared.reserved.0     --------------------------
	.section	.nv.shared.reserved.0,"aw",@nobits
	.weak		__nv_reservedSMEM_offset_0_alias
	.size		__nv_reservedSMEM_offset_0_alias, 0, 64
	.other		__nv_reservedSMEM_offset_0_alias,@"STO_CUDA_RESERVED_SHARED STV_DEFAULT"
__nv_reservedSMEM_offset_0_alias:
	.zero		0
	.zero		64


//--------------------- .nv.global                --------------------------
	.section	.nv.global,"aw",@nobits
.nv.global:
	.type		_ZN66_INTERNAL_1e2d82c7_30_beam_search_penalty_kernels_cu_d71c890f_31964cuda3std6ranges3__45__cpo9iter_moveE,@object
	.size		_ZN66_INTERNAL_1e2d82c7_30_beam_search_penalty_kernels_cu_d71c890f_31964cuda3std6ranges3__45__cpo9iter_moveE,(_ZN66_INTERNAL_1e2d82c7_30_beam_search_penalty_kernels_cu_d71c890f_31964cuda3std3__468_GLOBAL__N__1e2d82c7_30_beam_search_penalty_kernels_cu_d71c890f_31966ignoreE - _ZN66_INTERNAL_1e2d82c7_30_beam_search_penalty_kernels_cu_d71c890f_31964cuda3std6ranges3__45__cpo9iter_moveE)
_ZN66_INTERNAL_1e2d82c7_30_beam_search_penalty_kernels_cu_d71c890f_31964cuda3std6ranges3__45__cpo9iter_moveE:
	.zero		1
	.type		_ZN66_INTERNAL_1e2d82c7_30_beam_search_penalty_kernels_cu_d71c890f_31964cuda3std3__468_GLOBAL__N__1e2d82c7_30_beam_search_penalty_kernels_cu_d71c890f_31966ignoreE,@object
	.size		_ZN66_INTERNAL_1e2d82c7_30_beam_search_penalty_kernels_cu_d71c890f_31964cuda3std3__468_GLOBAL__N__1e2d82c7_30_beam_search_penalty_kernels_cu_d71c890f_31966ignoreE,(_ZN66_INTERNAL_1e2d82c7_30_beam_search_penalty_kernels_cu_d71c890f_31964cuda3std3__45__cpo4cendE - _ZN66_INTERNAL_1e2d82c7_30_beam_search_penalty_kernels_cu_d71c890f_31964cuda3std3__468_GLOBAL__N__1e2d82c7_30_beam_search_penalty_kernels_cu_d71c890f_31966ignoreE)
_ZN66_INTERNAL_1e2d82c7_30_beam_search_penalty_kernels_cu_d71c890f_31964cuda3std3__468_GLOBAL__N__1e2d82c7_30_beam_search_penalty_kernels_cu_d71c890f_31966ignoreE:
	.zero		1
	.type		_ZN66_INTERNAL_1e2d82c7_30_beam_search_penalty_kernels_cu_d71c890f_31964cuda3std3__45__cpo4cendE,@object
	.size		_ZN66_INTERNAL_1e2d82c7_30_beam_search_penalty_kernels_cu_d71c890f_31964cuda3std3__45__cpo4cendE,(_ZN66_INTERNAL_1e2d82c7_30_beam_search_penalty_kernels_cu_d71c890f_31964cuda3std3__45__cpo3endE - _ZN66_INTERNAL_1e2d82c7_30_beam_search_penalty_kernels_cu_d71c890f_31964cuda3std3__45__cpo4cendE)
_ZN66_INTERNAL_1e2d82c7_30_beam_search_penalty_kernels_cu_d71c890f_31964cuda3std3__45__cpo4cendE:
	.zero		1
	.type		_ZN66_INTERNAL_1e2d82c7_30_beam_search_penalty_kernels_cu_d71c890f_31964cuda3std3__45__cpo3endE,@object
	.size		_ZN66_INTERNAL_1e2d82c7_30_beam_search_penalty_kernels_cu_d71c890f_31964cuda3std3__45__cpo3endE,(_ZN66_INTERNAL_1e2d82c7_30_beam_search_penalty_kernels_cu_d71c890f_31964cuda3std3__48in_placeE - _ZN66_INTERNAL_1e2d82c7_30_beam_search_penalty_kernels_cu_d71c890f_31964cuda3std3__45__cpo3endE)
_ZN66_INTERNAL_1e2d82c7_30_beam_search_penalty_kernels_cu_d71c890f_31964cuda3std3__45__cpo3endE:
	.zero		1
	.type		_ZN66_INTERNAL_1e2d82c7_30_beam_search_penalty_kernels_cu_d71c890f_31964cuda3std3__48in_placeE,@object
	.size		_ZN66_INTERNAL_1e2d82c7_30_beam_search_penalty_kernels_cu_d71c890f_31964cuda3std3__48in_placeE,(_ZN66_INTERNAL_1e2d82c7_30_beam_search_penalty_kernels_cu_d71c890f_31964cuda3std6ranges3__45__cpo7advanceE - _ZN66_INTERNAL_1e2d82c7_30_beam_search_penalty_kernels_cu_d71c890f_31964cuda3std3__48in_placeE)
_ZN66_INTERNAL_1e2d82c7_30_beam_search_penalty_kernels_cu_d71c890f_31964cuda3std3__48in_placeE:
	.zero		1
	.type		_ZN66_INTERNAL_1e2d82c7_30_beam_search_penalty_kernels_cu_d71c890f_31964cuda3std6ranges3__45__cpo7advanceE,@object
	.size		_ZN66_INTERNAL_1e2d82c7_30_beam_search_penalty_kernels_cu_d71c890f_31964cuda3std6ranges3__45__cpo7advanceE,(_ZN66_INTERNAL_1e2d82c7_30_beam_search_penalty_kernels_cu_d71c890f_31964cuda3std3__45__cpo5beginE - _ZN66_INTERNAL_1e2d82c7_30_beam_search_penalty_kernels_cu_d71c890f_31964cuda3std6ranges3__45__cpo7advanceE)
_ZN66_INTERNAL_1e2d82c7_30_beam_search_penalty_kernels_cu_d71c890f_31964cuda3std6ranges3__45__cpo7advanceE:
	.zero		1
	.type		_ZN66_INTERNAL_1e2d82c7_30_beam_search_penalty_kernels_cu_d71c890f_31964cuda3std3__45__cpo5beginE,@object
	.size		_ZN66_INTERNAL_1e2d82c7_30_beam_search_penalty_kernels_cu_d71c890f_31964cuda3std3__45__cpo5beginE,(_ZN66_INTERNAL_1e2d82c7_30_beam_search_penalty_kernels_cu_d71c890f_31964cuda3std3__419piecewise_constructE - _ZN66_INTERNAL_1e2d82c7_30_beam_search_penalty_kernels_cu_d71c890f_31964cuda3std3__45__cpo5beginE)
_ZN66_INTERNAL_1e2d82c7_30_beam_search_penalty_kernels_cu_d71c890f_31964cuda3std3__45__cpo5beginE:
	.zero		1
	.type		_ZN66_INTERNAL_1e2d82c7_30_beam_search_penalty_kernels_cu_d71c890f_31964cuda3std3__419piecewise_constructE,@object
	.size		_ZN66_INTERNAL_1e2d82c7_30_beam_search_penalty_kernels_cu_d71c890f_31964cuda3std3__419piecewise_constructE,(_ZN66_INTERNAL_1e2d82c7_30_beam_search_penalty_kernels_cu_d71c890f_31964cuda3std3__45__cpo6cbeginE - _ZN66_INTERNAL_1e2d82c7_30_beam_search_penalty_kernels_cu_d71c890f_31964cuda3std3__419piecewise_constructE)
_ZN66_INTERNAL_1e2d82c7_30_beam_search_penalty_kernels_cu_d71c890f_31964cuda3std3__419piecewise_constructE:
	.zero		1
	.type		_ZN66_INTERNAL_1e2d82c7_30_beam_search_penalty_kernels_cu_d71c890f_31964cuda3std3__45__cpo6cbeginE,@object
	.size		_ZN66_INTERNAL_1e2d82c7_30_beam_search_penalty_kernels_cu_d71c890f_31964cuda3std3__45__cpo6cbeginE,(_ZN66_INTERNAL_1e2d82c7_30_beam_search_penalty_kernels_cu_d71c890f_31964cuda3std6ranges3__45__cpo4swapE - _ZN66_INTERNAL_1e2d82c7_30_beam_search_penalty_kernels_cu_d71c890f_31964cuda3std3__45__cpo6cbeginE)
_ZN66_INTERNAL_1e2d82c7_30_beam_search_penalty_kernels_cu_d71c890f_31964cuda3std3__45__cpo6cbeginE:
	.zero		1
	.type		_ZN66_INTERNAL_1e2d82c7_30_beam_search_penalty_kernels_cu_d71c890f_31964cuda3std6ranges3__45__cpo4swapE,@object
	.size		_ZN66_INTERNAL_1e2d82c7_30_beam_search_penalty_kernels_cu_d71c890f_31964cuda3std6ranges3__45__cpo4swapE,(.L_21 - _ZN66_INTERNAL_1e2d82c7_30_beam_search_penalty_kernels_cu_d71c890f_31964cuda3std6ranges3__45__cpo4swapE)
_ZN66_INTERNAL_1e2d82c7_30_beam_search_penalty_kernels_cu_d71c890f_31964cuda3std6ranges3__45__cpo4swapE:
	.zero		1
.L_21:


//--------------------- .nv.shared._ZN17fastertransformer24apply_repetition_penaltyI6__halfLb1EEEvPT_iiiiiPKiS5_S5_S5_if --------------------------
	.section	.nv.shared._ZN17fastertransformer24apply_repetition_penaltyI6__halfLb1EEEvPT_iiiiiPKiS5_S5_S5_if,"aw",@nobits
	.sectionflags	@""
	.align	16
	.zero		1024


//--------------------- .nv.shared._ZN17fastertransformer24apply_repetition_penaltyI6__halfLb0EEEvPT_iiiiiPKiS5_S5_S5_if --------------------------
	.section	.nv.shared._ZN17fastertransformer24apply_repetition_penaltyI6__halfLb0EEEvPT_iiiiiPKiS5_S5_S5_if,"aw",@nobits
	.sectionflags	@""
	.align	16
	.zero		1024


//--------------------- .nv.shared._ZN17fastertransformer20add_bias_temperatureI6__halfEEvPT_PKS2_iiiif --------------------------
	.section	.nv.shared._ZN17fastertransformer20add_bias_temperatureI6__halfEEvPT_PKS2_iiiif,"aw",@nobits
	.sectionflags	@""
	.align	16
	.zero		1024


//--------------------- .nv.shared._ZN17fastertransformer24apply_min_length_penaltyIfEEvPT_iPKiS4_iii --------------------------
	.section	.nv.shared._ZN17fastertransformer24apply_min_length_penaltyIfEEvPT_iPKiS4_iii,"aw",@nobits
	.sectionflags	@""
	.align	16
	.zero		1024


//--------------------- .nv.shared._ZN17fastertransformer24apply_repetition_penaltyIfLb1EEEvPT_iiiiiPKiS4_S4_S4_if --------------------------
	.section	.nv.shared._ZN17fastertransformer24apply_repetition_penaltyIfLb1EEEvPT_iiiiiPKiS4_S4_S4_if,"aw",@nobits
	.sectionflags	@""
	.align	16
	.zero		1024


//--------------------- .nv.shared._ZN17fastertransformer24apply_repetition_penaltyIfLb0EEEvPT_iiiiiPKiS4_S4_S4_if --------------------------
	.section	.nv.shared._ZN17fastertransformer24apply_repetition_penaltyIfLb0EEEvPT_iiiiiPKiS4_S4_S4_if,"aw",@nobits
	.sectionflags	@""
	.align	16
	.zero		1024


//--------------------- .nv.shared._ZN17fastertransformer20add_bias_temperatureIfEEvPT_PKS1_iiiif --------------------------
	.section	.nv.shared._ZN17fastertransformer20add_bias_temperatureIfEEvPT_PKS1_iiiif,"aw",@nobits
	.sectionflags	@""
	.align	16
	.zero		1024


//--------------------- .nv.shared._ZN17fastertransformer20add_bias_temperatureI7__half2EEvPT_PKS2_iiiif --------------------------
	.section	.nv.shared._ZN17fastertransformer20add_bias_temperatureI7__half2EEvPT_PKS2_iiiif,"aw",@nobits
	.sectionflags	@""
	.align	16
	.zero		1024


//--------------------- .nv.constant0._ZN17fastertransformer24apply_min_length_penaltyI6__halfEEvPT_iPKiS5_iii --------------------------
	.section	.nv.constant0._ZN17fastertransformer24apply_min_length_penaltyI6__halfEEvPT_iPKiS5_iii,"a",@progbits
	.sectionflags	@""
	.align	4
.nv.constant0._ZN17fastertransformer24apply_min_length_penaltyI6__halfEEvPT_iPKiS5_iii:
	.zero		940


//--------------------- .nv.constant0._ZN17fastertransformer24apply_repetition_penaltyI6__halfLb1EEEvPT_iiiiiPKiS5_S5_S5_if --------------------------
	.section	.nv.constant0._ZN17fastertransformer24apply_repetition_penaltyI6__halfLb1EEEvPT_iiiiiPKiS5_S5_S5_if,"a",@progbits
	.sectionflags	@""
	.align	4
.nv.constant0._ZN17fastertransformer24apply_repetition_penaltyI6__halfLb1EEEvPT_iiiiiPKiS5_S5_S5_if:
	.zero		968


//--------------------- .nv.constant0._ZN17fastertransformer24apply_repetition_penaltyI6__halfLb0EEEvPT_iiiiiPKiS5_S5_S5_if --------------------------
	.section	.nv.constant0._ZN17fastertransformer24apply_repetition_penaltyI6__halfLb0EEEvPT_iiiiiPKiS5_S5_S5_if,"a",@progbits
	.sectionflags	@""
	.align	4
.nv.constant0._ZN17fastertransformer24apply_repetition_penaltyI6__halfLb0EEEvPT_iiiiiPKiS5_S5_S5_if:
	.zero		968


//--------------------- .nv.constant0._ZN17fastertransformer20add_bias_temperatureI6__halfEEvPT_PKS2_iiiif --------------------------
	.section	.nv.constant0._ZN17fastertransformer20add_bias_temperatureI6__halfEEvPT_PKS2_iiiif,"a",@progbits
	.sectionflags	@""
	.align	4
.nv.constant0._ZN17fastertransformer20add_bias_temperatureI6__halfEEvPT_PKS2_iiiif:
	.zero		932


//--------------------- .nv.constant0._ZN17fastertransformer24apply_min_length_penaltyIfEEvPT_iPKiS4_iii --------------------------
	.section	.nv.constant0._ZN17fastertransformer24apply_min_length_penaltyIfEEvPT_iPKiS4_iii,"a",@progbits
	.sectionflags	@""
	.align	4
.nv.constant0._ZN17fastertransformer24apply_min_length_penaltyIfEEvPT_iPKiS4_iii:
	.zero		940


//--------------------- .nv.constant0._ZN17fastertransformer24apply_repetition_penaltyIfLb1EEEvPT_iiiiiPKiS4_S4_S4_if --------------------------
	.section	.nv.constant0._ZN17fastertransformer24apply_repetition_penaltyIfLb1EEEvPT_iiiiiPKiS4_S4_S4_if,"a",@progbits
	.sectionflags	@""
	.align	4
.nv.constant0._ZN17fastertransformer24apply_repetition_penaltyIfLb1EEEvPT_iiiiiPKiS4_S4_S4_if:
	.zero		968


//--------------------- .nv.constant0._ZN17fastertransformer24apply_repetition_penaltyIfLb0EEEvPT_iiiiiPKiS4_S4_S4_if --------------------------
	.section	.nv.constant0._ZN17fastertransformer24apply_repetition_penaltyIfLb0EEEvPT_iiiiiPKiS4_S4_S4_if,"a",@progbits
	.sectionflags	@""
	.align	4
.nv.constant0._ZN17fastertransformer24apply_repetition_penaltyIfLb0EEEvPT_iiiiiPKiS4_S4_S4_if:
	.zero		968


//--------------------- .nv.constant0._ZN17fastertransformer20add_bias_temperatureIfEEvPT_PKS1_iiiif --------------------------
	.section	.nv.constant0._ZN17fastertransformer20add_bias_temperatureIfEEvPT_PKS1_iiiif,"a",@progbits
	.sectionflags	@""
	.align	4
.nv.constant0._ZN17fastertransformer20add_bias_temperatureIfEEvPT_PKS1_iiiif:
	.zero		932


//--------------------- .nv.constant0._ZN17fastertransformer20add_bias_temperatureI7__half2EEvPT_PKS2_iiiif --------------------------
	.section	.nv.constant0._ZN17fastertransformer20add_bias_temperatureI7__half2EEvPT_PKS2_iiiif,"a",@progbits
	.sectionflags	@""
	.align	4
.nv.constant0._ZN17fastertransformer20add_bias_temperatureI7__half2EEvPT_PKS2_iiiif:
	.zero		932


//--------------------- SYMBOLS --------------------------

	.type		.nv.reservedSmem.offset0,@object
	.size		.nv.reservedSmem.offset0,0x4
	.type		.nv.reservedSmem.cap,@object
	.size		.nv.reservedSmem.cap,0x4
	.type		__assertfail,@function
